//
// Generated by NVIDIA NVVM Compiler
//
// Compiler Build ID: CL-36424714
// Cuda compilation tools, release 13.0, V13.0.88
// Based on NVVM 20.0.0
//

.version 9.0
.target sm_100
.address_size 64

	// .globl	_Z21frcp_rn_stress_kernelPfi

.visible .entry _Z21frcp_rn_stress_kernelPfi(
	.param .u64 .ptr .align 1 _Z21frcp_rn_stress_kernelPfi_param_0,
	.param .u32 _Z21frcp_rn_stress_kernelPfi_param_1
)
{
	.reg .pred 	%p<3>;
	.reg .b32 	%r<10>;
	.reg .b32 	%f<107>;
	.reg .b64 	%rd<5>;

	ld.param.u64 	%rd1, [_Z21frcp_rn_stress_kernelPfi_param_0];
	ld.param.u32 	%r4, [_Z21frcp_rn_stress_kernelPfi_param_1];
	mov.u32 	%r5, %ctaid.x;
	mov.u32 	%r6, %ntid.x;
	mov.u32 	%r7, %tid.x;
	mad.lo.s32 	%r1, %r5, %r6, %r7;
	setp.ge.s32 	%p1, %r1, %r4;
	@%p1 bra 	$L__BB0_4;
	cvt.rn.f32.s32 	%f25, %r1;
	mul.f32 	%f26, %f25, 0f3727C5AC;
	add.f32 	%f27, %f26, 0f00000000;
	add.f32 	%f106, %f27, 0f3FC00000;
	add.f32 	%f28, %f26, 0f3DCCCCCD;
	add.f32 	%f105, %f28, 0f3FC00000;
	add.f32 	%f29, %f26, 0f3E4CCCCD;
	add.f32 	%f104, %f29, 0f3FC00000;
	add.f32 	%f30, %f26, 0f3E99999A;
	add.f32 	%f103, %f30, 0f3FC00000;
	add.f32 	%f31, %f26, 0f3ECCCCCD;
	add.f32 	%f102, %f31, 0f3FC00000;
	add.f32 	%f32, %f26, 0f3F000000;
	add.f32 	%f101, %f32, 0f3FC00000;
	add.f32 	%f33, %f26, 0f3F19999A;
	add.f32 	%f100, %f33, 0f3FC00000;
	add.f32 	%f34, %f26, 0f3F333333;
	add.f32 	%f99, %f34, 0f3FC00000;
	mov.b32 	%r9, 0;
$L__BB0_2:
	rcp.rn.f32 	%f35, %f106;
	rcp.rn.f32 	%f36, %f105;
	rcp.rn.f32 	%f37, %f104;
	rcp.rn.f32 	%f38, %f103;
	rcp.rn.f32 	%f39, %f102;
	rcp.rn.f32 	%f40, %f101;
	rcp.rn.f32 	%f41, %f100;
	rcp.rn.f32 	%f42, %f99;
	rcp.rn.f32 	%f43, %f35;
	rcp.rn.f32 	%f44, %f36;
	rcp.rn.f32 	%f45, %f37;
	rcp.rn.f32 	%f46, %f38;
	rcp.rn.f32 	%f47, %f39;
	rcp.rn.f32 	%f48, %f40;
	rcp.rn.f32 	%f49, %f41;
	rcp.rn.f32 	%f50, %f42;
	rcp.rn.f32 	%f51, %f43;
	rcp.rn.f32 	%f52, %f44;
	rcp.rn.f32 	%f53, %f45;
	rcp.rn.f32 	%f54, %f46;
	rcp.rn.f32 	%f55, %f47;
	rcp.rn.f32 	%f56, %f48;
	rcp.rn.f32 	%f57, %f49;
	rcp.rn.f32 	%f58, %f50;
	rcp.rn.f32 	%f59, %f51;
	rcp.rn.f32 	%f60, %f52;
	rcp.rn.f32 	%f61, %f53;
	rcp.rn.f32 	%f62, %f54;
	rcp.rn.f32 	%f63, %f55;
	rcp.rn.f32 	%f64, %f56;
	rcp.rn.f32 	%f65, %f57;
	rcp.rn.f32 	%f66, %f58;
	rcp.rn.f32 	%f67, %f59;
	rcp.rn.f32 	%f68, %f60;
	rcp.rn.f32 	%f69, %f61;
	rcp.rn.f32 	%f70, %f62;
	rcp.rn.f32 	%f71, %f63;
	rcp.rn.f32 	%f72, %f64;
	rcp.rn.f32 	%f73, %f65;
	rcp.rn.f32 	%f74, %f66;
	rcp.rn.f32 	%f75, %f67;
	rcp.rn.f32 	%f76, %f68;
	rcp.rn.f32 	%f77, %f69;
	rcp.rn.f32 	%f78, %f70;
	rcp.rn.f32 	%f79, %f71;
	rcp.rn.f32 	%f80, %f72;
	rcp.rn.f32 	%f81, %f73;
	rcp.rn.f32 	%f82, %f74;
	rcp.rn.f32 	%f83, %f75;
	rcp.rn.f32 	%f84, %f76;
	rcp.rn.f32 	%f85, %f77;
	rcp.rn.f32 	%f86, %f78;
	rcp.rn.f32 	%f87, %f79;
	rcp.rn.f32 	%f88, %f80;
	rcp.rn.f32 	%f89, %f81;
	rcp.rn.f32 	%f90, %f82;
	rcp.rn.f32 	%f106, %f83;
	rcp.rn.f32 	%f105, %f84;
	rcp.rn.f32 	%f104, %f85;
	rcp.rn.f32 	%f103, %f86;
	rcp.rn.f32 	%f102, %f87;
	rcp.rn.f32 	%f101, %f88;
	rcp.rn.f32 	%f100, %f89;
	rcp.rn.f32 	%f99, %f90;
	add.s32 	%r9, %r9, 8;
	setp.ne.s32 	%p2, %r9, 1000;
	@%p2 bra 	$L__BB0_2;
	add.f32 	%f91, %f106, 0f00000000;
	add.f32 	%f92, %f91, %f105;
	add.f32 	%f93, %f92, %f104;
	add.f32 	%f94, %f93, %f103;
	add.f32 	%f95, %f94, %f102;
	add.f32 	%f96, %f95, %f101;
	add.f32 	%f97, %f96, %f100;
	add.f32 	%f98, %f97, %f99;
	cvta.to.global.u64 	%rd2, %rd1;
	mul.wide.s32 	%rd3, %r1, 4;
	add.s64 	%rd4, %rd2, %rd3;
	st.global.f32 	[%rd4], %f98;
$L__BB0_4:
	ret;

}


// ===== COMPILED SASS (sm_100) =====

	.target	sm_100

	.elftype	@"ET_EXEC"


//--------------------- .note.nv.tkinfo           --------------------------
	.section	.note.nv.tkinfo,"",@"SHT_NOTE"
	.sectionflags	@"SHF_NOTE_NV_TKINFO"
	.tkinfo
        /*0018*/ 	.word	0x00000002
        /*0030*/ 	.string	""
        /*0030*/ 	.string	"ptxas"
        /*0030*/ 	.string	"Cuda compilation tools, release 13.0, V13.0.88"
        /*0030*/ 	.string	"Build cuda_13.0.r13.0/compiler.36424714_0"
        /*0030*/ 	.string	"-arch sm_100 -m 64 "



//--------------------- .note.nv.cuinfo           --------------------------
	.section	.note.nv.cuinfo,"",@"SHT_NOTE"
	.sectionflags	@"SHF_NOTE_NV_CUINFO"
        /*0018*/ 	.short	0x0002
        /*001a*/ 	.short	0x0064
        /*001c*/ 	.short	0x0082
	.zero		2


//--------------------- .nv.info                  --------------------------
	.section	.nv.info,"",@"SHT_CUDA_INFO"
	.align	4


	//----- nvinfo : EIATTR_REGCOUNT
	.align		4
        /*0000*/ 	.byte	0x04, 0x2f
        /*0002*/ 	.short	(.L_1 - .L_0)
	.align		4
.L_0:
        /*0004*/ 	.word	index@(_Z21frcp_rn_stress_kernelPfi)
        /*0008*/ 	.word	0x00000017


	//----- nvinfo : EIATTR_FRAME_SIZE
	.align		4
.L_1:
        /*000c*/ 	.byte	0x04, 0x11
        /*000e*/ 	.short	(.L_3 - .L_2)
	.align		4
.L_2:
        /*0010*/ 	.word	index@($__internal_0_$__cuda_sm20_rcp_rn_f32_slowpath)
        /*0014*/ 	.word	0x00000000


	//----- nvinfo : EIATTR_FRAME_SIZE
	.align		4
.L_3:
        /*0018*/ 	.byte	0x04, 0x11
        /*001a*/ 	.short	(.L_5 - .L_4)
	.align		4
.L_4:
        /*001c*/ 	.word	index@(_Z21frcp_rn_stress_kernelPfi)
        /*0020*/ 	.word	0x00000000


	//----- nvinfo : EIATTR_MIN_STACK_SIZE
	.align		4
.L_5:
        /*0024*/ 	.byte	0x04, 0x12
        /*0026*/ 	.short	(.L_7 - .L_6)
	.align		4
.L_6:
        /*0028*/ 	.word	index@(_Z21frcp_rn_stress_kernelPfi)
        /*002c*/ 	.word	0x00000000
.L_7:


//--------------------- .nv.compat                --------------------------
	.section	.nv.compat,"",@"SHT_CUDA_COMPAT_INFO"
	.align	4
        /*0000*/ 	.byte	0x02, 0x09, 0x00, 0x00, 0x02, 0x02, 0x01, 0x00, 0x02, 0x05, 0x05, 0x00, 0x03, 0x07, 0x01, 0x01
        /*0010*/ 	.byte	0x02, 0x03, 0x00, 0x00, 0x02, 0x06, 0x01, 0x00, 0x04, 0x0b, 0x08, 0x00, 0x09, 0x00, 0x00, 0x00
        /*0020*/ 	.byte	0x00, 0x00, 0x00, 0x00


//--------------------- .nv.info._Z21frcp_rn_stress_kernelPfi --------------------------
	.section	.nv.info._Z21frcp_rn_stress_kernelPfi,"",@"SHT_CUDA_INFO"
	.sectionflags	@""
	.align	4


	//----- nvinfo : EIATTR_CUDA_API_VERSION
	.align		4
        /*0000*/ 	.byte	0x04, 0x37
        /*0002*/ 	.short	(.L_9 - .L_8)
.L_8:
        /*0004*/ 	.word	0x00000082


	//----- nvinfo : EIATTR_KPARAM_INFO
	.align		4
.L_9:
        /*0008*/ 	.byte	0x04, 0x17
        /*000a*/ 	.short	(.L_11 - .L_10)
.L_10:
        /*000c*/ 	.word	0x00000000
        /*0010*/ 	.short	0x0001
        /*0012*/ 	.short	0x0008
        /*0014*/ 	.byte	0x00, 0xf0, 0x11, 0x00


	//----- nvinfo : EIATTR_KPARAM_INFO
	.align		4
.L_11:
        /*0018*/ 	.byte	0x04, 0x17
        /*001a*/ 	.short	(.L_13 - .L_12)
.L_12:
        /*001c*/ 	.word	0x00000000
        /*0020*/ 	.short	0x0000
        /*0022*/ 	.short	0x0000
        /*0024*/ 	.byte	0x00, 0xf5, 0x21, 0x00


	//----- nvinfo : EIATTR_SPARSE_MMA_MASK
	.align		4
.L_13:
        /*0028*/ 	.byte	0x03, 0x50
        /*002a*/ 	.short	0x0000


	//----- nvinfo : EIATTR_MAXREG_COUNT
	.align		4
        /*002c*/ 	.byte	0x03, 0x1b
        /*002e*/ 	.short	0x00ff


	//----- nvinfo : EIATTR_MERCURY_ISA_VERSION
	.align		4
        /*0030*/ 	.byte	0x03, 0x5f
        /*0032*/ 	.short	0x0101


	//----- nvinfo : EIATTR_VRC_CTA_INIT_COUNT
	.align		4
        /*0034*/ 	.byte	0x02, 0x4a
	.zero		1
	.zero		1


	//----- nvinfo : EIATTR_EXIT_INSTR_OFFSETS
	.align		4
        /*0038*/ 	.byte	0x04, 0x1c
        /*003a*/ 	.short	(.L_15 - .L_14)


	//   ....[0]....
.L_14:
        /*003c*/ 	.word	0x00000070


	//   ....[1]....
        /*0040*/ 	.word	0x00003ea0


	//----- nvinfo : EIATTR_CRS_STACK_SIZE
	.align		4
.L_15:
        /*0044*/ 	.byte	0x04, 0x1e
        /*0046*/ 	.short	(.L_17 - .L_16)
.L_16:
        /*0048*/ 	.word	0x00000000


	//----- nvinfo : EIATTR_CBANK_PARAM_SIZE
	.align		4
.L_17:
        /*004c*/ 	.byte	0x03, 0x19
        /*004e*/ 	.short	0x000c


	//----- nvinfo : EIATTR_PARAM_CBANK
	.align		4
        /*0050*/ 	.byte	0x04, 0x0a
        /*0052*/ 	.short	(.L_19 - .L_18)
	.align		4
.L_18:
        /*0054*/ 	.word	index@(.nv.constant0._Z21frcp_rn_stress_kernelPfi)
        /*0058*/ 	.short	0x0380
        /*005a*/ 	.short	0x000c


	//----- nvinfo : EIATTR_SW_WAR
	.align		4
.L_19:
        /*005c*/ 	.byte	0x04, 0x36
        /*005e*/ 	.short	(.L_21 - .L_20)
.L_20:
        /*0060*/ 	.word	0x00000008
.L_21:


//--------------------- .nv.callgraph             --------------------------
	.section	.nv.callgraph,"",@"SHT_CUDA_CALLGRAPH"
	.align	4
	.sectionentsize	8
	.align		4
        /*0000*/ 	.word	0x00000000
	.align		4
        /*0004*/ 	.word	0xffffffff
	.align		4
        /*0008*/ 	.word	0x00000000
	.align		4
        /*000c*/ 	.word	0xfffffffe
	.align		4
        /*0010*/ 	.word	0x00000000
	.align		4
        /*0014*/ 	.word	0xfffffffd
	.align		4
        /*0018*/ 	.word	0x00000000
	.align		4
        /*001c*/ 	.word	0xfffffffc


//--------------------- .text._Z21frcp_rn_stress_kernelPfi --------------------------
	.section	.text._Z21frcp_rn_stress_kernelPfi,"ax",@progbits
	.align	128
        .global         _Z21frcp_rn_stress_kernelPfi
        .type           _Z21frcp_rn_stress_kernelPfi,@function
        .size           _Z21frcp_rn_stress_kernelPfi,(.L_x_198 - _Z21frcp_rn_stress_kernelPfi)
        .other          _Z21frcp_rn_stress_kernelPfi,@"STO_CUDA_ENTRY STV_DEFAULT"
_Z21frcp_rn_stress_kernelPfi:
.text._Z21frcp_rn_stress_kernelPfi:
[----:B------:R-:W-:Y:S01]  /*0000*/  LDC R1, c[0x0][0x37c] ;  /* 0x0000df00ff017b82 */ /* 0x000fe20000000800 */
[----:B------:R-:W0:Y:S07]  /*0010*/  S2R R0, SR_TID.X ;  /* 0x0000000000007919 */ /* 0x000e2e0000002100 */
[----:B------:R-:W0:Y:S01]  /*0020*/  S2UR UR4, SR_CTAID.X ;  /* 0x00000000000479c3 */ /* 0x000e220000002500 */
[----:B------:R-:W1:Y:S07]  /*0030*/  LDCU UR5, c[0x0][0x388] ;  /* 0x00007100ff0577ac */ /* 0x000e6e0008000800 */
[----:B------:R-:W0:Y:S02]  /*0040*/  LDC R3, c[0x0][0x360] ;  /* 0x0000d800ff037b82 */ /* 0x000e240000000800 */
[----:B0-----:R-:W-:-:S05]  /*0050*/  IMAD R3, R3, UR4, R0 ;  /* 0x0000000403037c24 */ /* 0x001fca000f8e0200 */
[----:B-1----:R-:W-:-:S13]  /*0060*/  ISETP.GE.AND P0, PT, R3, UR5, PT ;  /* 0x0000000503007c0c */ /* 0x002fda000bf06270 */
[----:B------:R-:W-:Y:S05]  /*0070*/  @P0 EXIT ;  /* 0x000000000000094d */ /* 0x000fea0003800000 */
[----:B------:R-:W-:Y:S01]  /*0080*/  HFMA2 R5, -RZ, RZ, 0.447021484375, -5.671875 ;  /* 0x3727c5acff057431 */ /* 0x000fe200000001ff */
[----:B------:R-:W-:Y:S01]  /*0090*/  I2FP.F32.S32 R0, R3 ;  /* 0x0000000300007245 */ /* 0x000fe20000201400 */
[----:B------:R-:W0:Y:S04]  /*00a0*/  LDCU.64 UR6, c[0x0][0x358] ;  /* 0x00006b00ff0677ac */ /* 0x000e280008000a00 */
[C---:B------:R-:W-:Y:S01]  /*00b0*/  FFMA R19, R0.reuse, 9.9999997473787516356e-06, RZ ;  /* 0x3727c5ac00137823 */ /* 0x040fe200000000ff */
[----:B------:R-:W-:Y:S01]  /*00c0*/  UMOV UR4, URZ ;  /* 0x000000ff00047c82 */ /* 0x000fe20008000000 */
[CC--:B------:R-:W-:Y:S01]  /*00d0*/  FFMA R13, R0.reuse, R5.reuse, 0.10000000149011611938 ;  /* 0x3dcccccd000d7423 */ /* 0x0c0fe20000000005 */
[CC--:B------:R-:W-:Y:S01]  /*00e0*/  FFMA R18, R0.reuse, R5.reuse, 0.20000000298023223877 ;  /* 0x3e4ccccd00127423 */ /* 0x0c0fe20000000005 */
[CC--:B------:R-:W-:Y:S01]  /*00f0*/  FFMA R12, R0.reuse, R5.reuse, 0.30000001192092895508 ;  /* 0x3e99999a000c7423 */ /* 0x0c0fe20000000005 */
[CC--:B------:R-:W-:Y:S01]  /*0100*/  FFMA R10, R0.reuse, R5.reuse, 0.40000000596046447754 ;  /* 0x3ecccccd000a7423 */ /* 0x0c0fe20000000005 */
[CC--:B------:R-:W-:Y:S01]  /*0110*/  FFMA R9, R0.reuse, R5.reuse, 0.5 ;  /* 0x3f00000000097423 */ /* 0x0c0fe20000000005 */
[CC--:B------:R-:W-:Y:S01]  /*0120*/  FFMA R7, R0.reuse, R5.reuse, 0.60000002384185791016 ;  /* 0x3f19999a00077423 */ /* 0x0c0fe20000000005 */
[----:B------:R-:W-:Y:S01]  /*0130*/  FFMA R0, R0, R5, 0.69999998807907104492 ;  /* 0x3f33333300007423 */ /* 0x000fe20000000005 */
[----:B------:R-:W-:Y:S01]  /*0140*/  FADD R19, R19, 1.5 ;  /* 0x3fc0000013137421 */ /* 0x000fe20000000000 */
[----:B------:R-:W-:Y:S01]  /*0150*/  FADD R13, R13, 1.5 ;  /* 0x3fc000000d0d7421 */ /* 0x000fe20000000000 */
[----:B------:R-:W-:Y:S01]  /*0160*/  FADD R18, R18, 1.5 ;  /* 0x3fc0000012127421 */ /* 0x000fe20000000000 */
[----:B------:R-:W-:Y:S01]  /*0170*/  FADD R12, R12, 1.5 ;  /* 0x3fc000000c0c7421 */ /* 0x000fe20000000000 */
[----:B------:R-:W-:Y:S01]  /*0180*/  FADD R10, R10, 1.5 ;  /* 0x3fc000000a0a7421 */ /* 0x000fe20000000000 */
[----:B------:R-:W-:Y:S01]  /*0190*/  FADD R9, R9, 1.5 ;  /* 0x3fc0000009097421 */ /* 0x000fe20000000000 */
[----:B------:R-:W-:Y:S01]  /*01a0*/  FADD R7, R7, 1.5 ;  /* 0x3fc0000007077421 */ /* 0x000fe20000000000 */
[----:B0-----:R-:W-:-:S07]  /*01b0*/  FADD R4, R0, 1.5 ;  /* 0x3fc0000000047421 */ /* 0x001fce0000000000 */
.L_x_192:
[----:B------:R-:W-:Y:S01]  /*01c0*/  VIADD R0, R19, 0x1800000 ;  /* 0x0180000013007836 */ /* 0x000fe20000000000 */
[----:B------:R-:W-:Y:S01]  /*01d0*/  UIADD3 UR4, UPT, UPT, UR4, 0x8, URZ ;  /* 0x0000000804047890 */ /* 0x000fe2000fffe0ff */
[----:B------:R-:W-:Y:S03]  /*01e0*/  BSSY.RECONVERGENT B1, `(.L_x_0) ;  /* 0x000000e000017945 */ /* 0x000fe60003800200 */
[----:B------:R-:W-:Y:S01]  /*01f0*/  LOP3.LUT R0, R0, 0x7f800000, RZ, 0xc0, !PT ;  /* 0x7f80000000007812 */ /* 0x000fe200078ec0ff */
[----:B------:R-:W-:-:S03]  /*0200*/  UISETP.NE.AND UP0, UPT, UR4, 0x3e8, UPT ;  /* 0x000003e80400788c */ /* 0x000fc6000bf05270 */
[----:B------:R-:W-:-:S13]  /*0210*/  ISETP.GT.U32.AND P0, PT, R0, 0x1ffffff, PT ;  /* 0x01ffffff0000780c */ /* 0x000fda0003f04070 */
[----:B------:R-:W-:Y:S05]  /*0220*/  @P0 BRA `(.L_x_1) ;  /* 0x0000000000140947 */ /* 0x000fea0003800000 */
[----:B------:R-:W-:Y:S02]  /*0230*/  MOV R0, R19 ;  /* 0x0000001300007202 */ /* 0x000fe40000000f00 */
[----:B------:R-:W-:-:S07]  /*0240*/  MOV R2, 0x260 ;  /* 0x0000026000027802 */ /* 0x000fce0000000f00 */
[----:B------:R-:W-:Y:S05]  /*0250*/  CALL.REL.NOINC `($__internal_0_$__cuda_sm20_rcp_rn_f32_slowpath) ;  /* 0x0000003c00147944 */ /* 0x000fea0003c00000 */
[----:B------:R-:W-:Y:S01]  /*0260*/  IMAD.MOV.U32 R8, RZ, RZ, R14 ;  /* 0x000000ffff087224 */ /* 0x000fe200078e000e */
[----:B------:R-:W-:Y:S06]  /*0270*/  BRA `(.L_x_2) ;  /* 0x0000000000107947 */ /* 0x000fec0003800000 */
.L_x_1:
[----:B------:R-:W0:Y:S02]  /*0280*/  MUFU.RCP R8, R19 ;  /* 0x0000001300087308 */ /* 0x000e240000001000 */
[----:B0-----:R-:W-:-:S04]  /*0290*/  FFMA R0, R8, R19, -1 ;  /* 0xbf80000008007423 */ /* 0x001fc80000000013 */
[----:B------:R-:W-:-:S04]  /*02a0*/  FADD.FTZ R5, -R0, -RZ ;  /* 0x800000ff00057221 */ /* 0x000fc80000010100 */
[----:B------:R-:W-:-:S07]  /*02b0*/  FFMA R8, R8, R5, R8 ;  /* 0x0000000508087223 */ /* 0x000fce0000000008 */
.L_x_2:
[----:B------:R-:W-:Y:S05]  /*02c0*/  BSYNC.RECONVERGENT B1 ;  /* 0x0000000000017941 */ /* 0x000fea0003800200 */
.L_x_0:
[----:B------:R-:W-:Y:S01]  /*02d0*/  IADD3 R0, PT, PT, R13, 0x1800000, RZ ;  /* 0x018000000d007810 */ /* 0x000fe20007ffe0ff */
[----:B------:R-:W-:Y:S03]  /*02e0*/  BSSY.RECONVERGENT B1, `(.L_x_3) ;  /* 0x000000d000017945 */ /* 0x000fe60003800200 */
[----:B------:R-:W-:-:S04]  /*02f0*/  LOP3.LUT R0, R0, 0x7f800000, RZ, 0xc0, !PT ;  /* 0x7f80000000007812 */ /* 0x000fc800078ec0ff */
[----:B------:R-:W-:-:S13]  /*0300*/  ISETP.GT.U32.AND P0, PT, R0, 0x1ffffff, PT ;  /* 0x01ffffff0000780c */ /* 0x000fda0003f04070 */
[----:B------:R-:W-:Y:S05]  /*0310*/  @P0 BRA `(.L_x_4) ;  /* 0x0000000000140947 */ /* 0x000fea0003800000 */
[----:B------:R-:W-:Y:S01]  /*0320*/  IMAD.MOV.U32 R0, RZ, RZ, R13 ;  /* 0x000000ffff007224 */ /* 0x000fe200078e000d */
[----:B------:R-:W-:-:S07]  /*0330*/  MOV R2, 0x350 ;  /* 0x0000035000027802 */ /* 0x000fce0000000f00 */
[----:B------:R-:W-:Y:S05]  /*0340*/  CALL.REL.NOINC `($__internal_0_$__cuda_sm20_rcp_rn_f32_slowpath) ;  /* 0x0000003800d87944 */ /* 0x000fea0003c00000 */
[----:B------:R-:W-:Y:S01]  /*0350*/  MOV R11, R14 ;  /* 0x0000000e000b7202 */ /* 0x000fe20000000f00 */
[----:B------:R-:W-:Y:S06]  /*0360*/  BRA `(.L_x_5) ;  /* 0x0000000000107947 */ /* 0x000fec0003800000 */
.L_x_4:
[----:B------:R-:W0:Y:S02]  /*0370*/  MUFU.RCP R0, R13 ;  /* 0x0000000d00007308 */ /* 0x000e240000001000 */
[----:B0-----:R-:W-:-:S04]  /*0380*/  FFMA R2, R0, R13, -1 ;  /* 0xbf80000000027423 */ /* 0x001fc8000000000d */
[----:B------:R-:W-:-:S04]  /*0390*/  FADD.FTZ R11, -R2, -RZ ;  /* 0x800000ff020b7221 */ /* 0x000fc80000010100 */
[----:B------:R-:W-:-:S07]  /*03a0*/  FFMA R11, R0, R11, R0 ;  /* 0x0000000b000b7223 */ /* 0x000fce0000000000 */
.L_x_5:
[----:B------:R-:W-:Y:S05]  /*03b0*/  BSYNC.RECONVERGENT B1 ;  /* 0x0000000000017941 */ /* 0x000fea0003800200 */
.L_x_3:
[----:B------:R-:W-:Y:S01]  /*03c0*/  VIADD R0, R18, 0x1800000 ;  /* 0x0180000012007836 */ /* 0x000fe20000000000 */
[----:B------:R-:W-:Y:S04]  /*03d0*/  BSSY.RECONVERGENT B1, `(.L_x_6) ;  /* 0x000000d000017945 */ /* 0x000fe80003800200 */
[----:B------:R-:W-:-:S04]  /*03e0*/  LOP3.LUT R0, R0, 0x7f800000, RZ, 0xc0, !PT ;  /* 0x7f80000000007812 */ /* 0x000fc800078ec0ff */
[----:B------:R-:W-:-:S13]  /*03f0*/  ISETP.GT.U32.AND P0, PT, R0, 0x1ffffff, PT ;  /* 0x01ffffff0000780c */ /* 0x000fda0003f04070 */
[----:B------:R-:W-:Y:S05]  /*0400*/  @P0 BRA `(.L_x_7) ;  /* 0x0000000000140947 */ /* 0x000fea0003800000 */
[----:B------:R-:W-:Y:S02]  /*0410*/  MOV R0, R18 ;  /* 0x0000001200007202 */ /* 0x000fe40000000f00 */
[----:B------:R-:W-:-:S07]  /*0420*/  MOV R2, 0x440 ;  /* 0x0000044000027802 */ /* 0x000fce0000000f00 */
[----:B------:R-:W-:Y:S05]  /*0430*/  CALL.REL.NOINC `($__internal_0_$__cuda_sm20_rcp_rn_f32_slowpath) ;  /* 0x00000038009c7944 */ /* 0x000fea0003c00000 */
[----:B------:R-:W-:Y:S01]  /*0440*/  IMAD.MOV.U32 R13, RZ, RZ, R14 ;  /* 0x000000ffff0d7224 */ /* 0x000fe200078e000e */
[----:B------:R-:W-:Y:S06]  /*0450*/  BRA `(.L_x_8) ;  /* 0x0000000000107947 */ /* 0x000fec0003800000 */
.L_x_7:
[----:B------:R-:W0:Y:S02]  /*0460*/  MUFU.RCP R13, R18 ;  /* 0x00000012000d7308 */ /* 0x000e240000001000 */
[----:B0-----:R-:W-:-:S04]  /*0470*/  FFMA R0, R13, R18, -1 ;  /* 0xbf8000000d007423 */ /* 0x001fc80000000012 */
[----:B------:R-:W-:-:S04]  /*0480*/  FADD.FTZ R0, -R0, -RZ ;  /* 0x800000ff00007221 */ /* 0x000fc80000010100 */
[----:B------:R-:W-:-:S07]  /*0490*/  FFMA R13, R13, R0, R13 ;  /* 0x000000000d0d7223 */ /* 0x000fce000000000d */
.L_x_8:
[----:B------:R-:W-:Y:S05]  /*04a0*/  BSYNC.RECONVERGENT B1 ;  /* 0x0000000000017941 */ /* 0x000fea0003800200 */
.L_x_6:
        /* <DEDUP_REMOVED lines=10> */
.L_x_10:
[----:B------:R-:W0:Y:S02]  /*0550*/  MUFU.RCP R5, R12 ;  /* 0x0000000c00057308 */ /* 0x000e240000001000 */
[----:B0-----:R-:W-:-:S04]  /*0560*/  FFMA R0, R5, R12, -1 ;  /* 0xbf80000005007423 */ /* 0x001fc8000000000c */
[----:B------:R-:W-:-:S04]  /*0570*/  FADD.FTZ R0, -R0, -RZ ;  /* 0x800000ff00007221 */ /* 0x000fc80000010100 */
[----:B------:R-:W-:-:S07]  /*0580*/  FFMA R18, R5, R0, R5 ;  /* 0x0000000005127223 */ /* 0x000fce0000000005 */
.L_x_11:
[----:B------:R-:W-:Y:S05]  /*0590*/  BSYNC.RECONVERGENT B1 ;  /* 0x0000000000017941 */ /* 0x000fea0003800200 */
.L_x_9:
        /* <DEDUP_REMOVED lines=10> */
.L_x_13:
[----:B------:R-:W0:Y:S02]  /*0640*/  MUFU.RCP R5, R10 ;  /* 0x0000000a00057308 */ /* 0x000e240000001000 */
[----:B0-----:R-:W-:-:S04]  /*0650*/  FFMA R0, R5, R10, -1 ;  /* 0xbf80000005007423 */ /* 0x001fc8000000000a */
[----:B------:R-:W-:-:S04]  /*0660*/  FADD.FTZ R0, -R0, -RZ ;  /* 0x800000ff00007221 */ /* 0x000fc80000010100 */
[----:B------:R-:W-:-:S07]  /*0670*/  FFMA R12, R5, R0, R5 ;  /* 0x00000000050c7223 */ /* 0x000fce0000000005 */
.L_x_14:
[----:B------:R-:W-:Y:S05]  /*0680*/  BSYNC.RECONVERGENT B1 ;  /* 0x0000000000017941 */ /* 0x000fea0003800200 */
.L_x_12:
        /* <DEDUP_REMOVED lines=10> */
.L_x_16:
[----:B------:R-:W0:Y:S02]  /*0730*/  MUFU.RCP R10, R9 ;  /* 0x00000009000a7308 */ /* 0x000e240000001000 */
[----:B0-----:R-:W-:-:S04]  /*0740*/  FFMA R0, R10, R9, -1 ;  /* 0xbf8000000a007423 */ /* 0x001fc80000000009 */
[----:B------:R-:W-:-:S04]  /*0750*/  FADD.FTZ R5, -R0, -RZ ;  /* 0x800000ff00057221 */ /* 0x000fc80000010100 */
[----:B------:R-:W-:-:S07]  /*0760*/  FFMA R10, R10, R5, R10 ;  /* 0x000000050a0a7223 */ /* 0x000fce000000000a */
.L_x_17:
[----:B------:R-:W-:Y:S05]  /*0770*/  BSYNC.RECONVERGENT B1 ;  /* 0x0000000000017941 */ /* 0x000fea0003800200 */
.L_x_15:
        /* <DEDUP_REMOVED lines=10> */
.L_x_19:
[----:B------:R-:W0:Y:S02]  /*0820*/  MUFU.RCP R0, R7 ;  /* 0x0000000700007308 */ /* 0x000e240000001000 */
[----:B0-----:R-:W-:-:S04]  /*0830*/  FFMA R2, R0, R7, -1 ;  /* 0xbf80000000027423 */ /* 0x001fc80000000007 */
[----:B------:R-:W-:-:S04]  /*0840*/  FADD.FTZ R9, -R2, -RZ ;  /* 0x800000ff02097221 */ /* 0x000fc80000010100 */
[----:B------:R-:W-:-:S07]  /*0850*/  FFMA R9, R0, R9, R0 ;  /* 0x0000000900097223 */ /* 0x000fce0000000000 */
.L_x_20:
[----:B------:R-:W-:Y:S05]  /*0860*/  BSYNC.RECONVERGENT B1 ;  /* 0x0000000000017941 */ /* 0x000fea0003800200 */
.L_x_18:
        /* <DEDUP_REMOVED lines=10> */
.L_x_22:
[----:B------:R-:W0:Y:S02]  /*0910*/  MUFU.RCP R7, R4 ;  /* 0x0000000400077308 */ /* 0x000e240000001000 */
[----:B0-----:R-:W-:-:S04]  /*0920*/  FFMA R0, R7, R4, -1 ;  /* 0xbf80000007007423 */ /* 0x001fc80000000004 */
[----:B------:R-:W-:-:S04]  /*0930*/  FADD.FTZ R0, -R0, -RZ ;  /* 0x800000ff00007221 */ /* 0x000fc80000010100 */
[----:B------:R-:W-:-:S07]  /*0940*/  FFMA R7, R7, R0, R7 ;  /* 0x0000000007077223 */ /* 0x000fce0000000007 */
.L_x_23:
[----:B------:R-:W-:Y:S05]  /*0950*/  BSYNC.RECONVERGENT B1 ;  /* 0x0000000000017941 */ /* 0x000fea0003800200 */
.L_x_21:
        /* <DEDUP_REMOVED lines=10> */
.L_x_25:
[----:B------:R-:W0:Y:S02]  /*0a00*/  MUFU.RCP R5, R8 ;  /* 0x0000000800057308 */ /* 0x000e240000001000 */
[----:B0-----:R-:W-:-:S04]  /*0a10*/  FFMA R0, R5, R8, -1 ;  /* 0xbf80000005007423 */ /* 0x001fc80000000008 */
[----:B------:R-:W-:-:S04]  /*0a20*/  FADD.FTZ R0, -R0, -RZ ;  /* 0x800000ff00007221 */ /* 0x000fc80000010100 */
[----:B------:R-:W-:-:S07]  /*0a30*/  FFMA R4, R5, R0, R5 ;  /* 0x0000000005047223 */ /* 0x000fce0000000005 */
.L_x_26:
[----:B------:R-:W-:Y:S05]  /*0a40*/  BSYNC.RECONVERGENT B1 ;  /* 0x0000000000017941 */ /* 0x000fea0003800200 */
.L_x_24:
        /* <DEDUP_REMOVED lines=10> */
.L_x_28:
[----:B------:R-:W0:Y:S02]  /*0af0*/  MUFU.RCP R8, R11 ;  /* 0x0000000b00087308 */ /* 0x000e240000001000 */
[----:B0-----:R-:W-:-:S04]  /*0b00*/  FFMA R0, R8, R11, -1 ;  /* 0xbf80000008007423 */ /* 0x001fc8000000000b */
[----:B------:R-:W-:-:S04]  /*0b10*/  FADD.FTZ R5, -R0, -RZ ;  /* 0x800000ff00057221 */ /* 0x000fc80000010100 */
[----:B------:R-:W-:-:S07]  /*0b20*/  FFMA R8, R8, R5, R8 ;  /* 0x0000000508087223 */ /* 0x000fce0000000008 */
.L_x_29:
[----:B------:R-:W-:Y:S05]  /*0b30*/  BSYNC.RECONVERGENT B1 ;  /* 0x0000000000017941 */ /* 0x000fea0003800200 */
.L_x_27:
        /* <DEDUP_REMOVED lines=10> */
.L_x_31:
[----:B------:R-:W0:Y:S02]  /*0be0*/  MUFU.RCP R0, R13 ;  /* 0x0000000d00007308 */ /* 0x000e240000001000 */
[----:B0-----:R-:W-:-:S04]  /*0bf0*/  FFMA R2, R0, R13, -1 ;  /* 0xbf80000000027423 */ /* 0x001fc8000000000d */
[----:B------:R-:W-:-:S04]  /*0c00*/  FADD.FTZ R11, -R2, -RZ ;  /* 0x800000ff020b7221 */ /* 0x000fc80000010100 */
[----:B------:R-:W-:-:S07]  /*0c10*/  FFMA R11, R0, R11, R0 ;  /* 0x0000000b000b7223 */ /* 0x000fce0000000000 */
.L_x_32:
[----:B------:R-:W-:Y:S05]  /*0c20*/  BSYNC.RECONVERGENT B1 ;  /* 0x0000000000017941 */ /* 0x000fea0003800200 */
.L_x_30:
        /* <DEDUP_REMOVED lines=10> */
.L_x_34:
[----:B------:R-:W0:Y:S02]  /*0cd0*/  MUFU.RCP R13, R18 ;  /* 0x00000012000d7308 */ /* 0x000e240000001000 */
[----:B0-----:R-:W-:-:S04]  /*0ce0*/  FFMA R0, R13, R18, -1 ;  /* 0xbf8000000d007423 */ /* 0x001fc80000000012 */
[----:B------:R-:W-:-:S04]  /*0cf0*/  FADD.FTZ R0, -R0, -RZ ;  /* 0x800000ff00007221 */ /* 0x000fc80000010100 */
[----:B------:R-:W-:-:S07]  /*0d00*/  FFMA R13, R13, R0, R13 ;  /* 0x000000000d0d7223 */ /* 0x000fce000000000d */
.L_x_35:
[----:B------:R-:W-:Y:S05]  /*0d10*/  BSYNC.RECONVERGENT B1 ;  /* 0x0000000000017941 */ /* 0x000fea0003800200 */
.L_x_33:
        /* <DEDUP_REMOVED lines=10> */
.L_x_37:
[----:B------:R-:W0:Y:S02]  /*0dc0*/  MUFU.RCP R5, R12 ;  /* 0x0000000c00057308 */ /* 0x000e240000001000 */
[----:B0-----:R-:W-:-:S04]  /*0dd0*/  FFMA R0, R5, R12, -1 ;  /* 0xbf80000005007423 */ /* 0x001fc8000000000c */
[----:B------:R-:W-:-:S04]  /*0de0*/  FADD.FTZ R0, -R0, -RZ ;  /* 0x800000ff00007221 */ /* 0x000fc80000010100 */
[----:B------:R-:W-:-:S07]  /*0df0*/  FFMA R18, R5, R0, R5 ;  /* 0x0000000005127223 */ /* 0x000fce0000000005 */
.L_x_38:
[----:B------:R-:W-:Y:S05]  /*0e00*/  BSYNC.RECONVERGENT B1 ;  /* 0x0000000000017941 */ /* 0x000fea0003800200 */
.L_x_36:
        /* <DEDUP_REMOVED lines=10> */
.L_x_40:
[----:B------:R-:W0:Y:S02]  /*0eb0*/  MUFU.RCP R5, R10 ;  /* 0x0000000a00057308 */ /* 0x000e240000001000 */
[----:B0-----:R-:W-:-:S04]  /*0ec0*/  FFMA R0, R5, R10, -1 ;  /* 0xbf80000005007423 */ /* 0x001fc8000000000a */
[----:B------:R-:W-:-:S04]  /*0ed0*/  FADD.FTZ R0, -R0, -RZ ;  /* 0x800000ff00007221 */ /* 0x000fc80000010100 */
[----:B------:R-:W-:-:S07]  /*0ee0*/  FFMA R12, R5, R0, R5 ;  /* 0x00000000050c7223 */ /* 0x000fce0000000005 */
.L_x_41:
[----:B------:R-:W-:Y:S05]  /*0ef0*/  BSYNC.RECONVERGENT B1 ;  /* 0x0000000000017941 */ /* 0x000fea0003800200 */
.L_x_39:
        /* <DEDUP_REMOVED lines=10> */
.L_x_43:
[----:B------:R-:W0:Y:S02]  /*0fa0*/  MUFU.RCP R10, R9 ;  /* 0x00000009000a7308 */ /* 0x000e240000001000 */
[----:B0-----:R-:W-:-:S04]  /*0fb0*/  FFMA R0, R10, R9, -1 ;  /* 0xbf8000000a007423 */ /* 0x001fc80000000009 */
[----:B------:R-:W-:-:S04]  /*0fc0*/  FADD.FTZ R5, -R0, -RZ ;  /* 0x800000ff00057221 */ /* 0x000fc80000010100 */
[----:B------:R-:W-:-:S07]  /*0fd0*/  FFMA R10, R10, R5, R10 ;  /* 0x000000050a0a7223 */ /* 0x000fce000000000a */
.L_x_44:
[----:B------:R-:W-:Y:S05]  /*0fe0*/  BSYNC.RECONVERGENT B1 ;  /* 0x0000000000017941 */ /* 0x000fea0003800200 */
.L_x_42:
        /* <DEDUP_REMOVED lines=10> */
.L_x_46:
[----:B------:R-:W0:Y:S02]  /*1090*/  MUFU.RCP R0, R7 ;  /* 0x0000000700007308 */ /* 0x000e240000001000 */
[----:B0-----:R-:W-:-:S04]  /*10a0*/  FFMA R2, R0, R7, -1 ;  /* 0xbf80000000027423 */ /* 0x001fc80000000007 */
[----:B------:R-:W-:-:S04]  /*10b0*/  FADD.FTZ R9, -R2, -RZ ;  /* 0x800000ff02097221 */ /* 0x000fc80000010100 */
[----:B------:R-:W-:-:S07]  /*10c0*/  FFMA R9, R0, R9, R0 ;  /* 0x0000000900097223 */ /* 0x000fce0000000000 */
.L_x_47:
[----:B------:R-:W-:Y:S05]  /*10d0*/  BSYNC.RECONVERGENT B1 ;  /* 0x0000000000017941 */ /* 0x000fea0003800200 */
.L_x_45:
        /* <DEDUP_REMOVED lines=10> */
.L_x_49:
[----:B------:R-:W0:Y:S02]  /*1180*/  MUFU.RCP R7, R4 ;  /* 0x0000000400077308 */ /* 0x000e240000001000 */
[----:B0-----:R-:W-:-:S04]  /*1190*/  FFMA R0, R7, R4, -1 ;  /* 0xbf80000007007423 */ /* 0x001fc80000000004 */
[----:B------:R-:W-:-:S04]  /*11a0*/  FADD.FTZ R0, -R0, -RZ ;  /* 0x800000ff00007221 */ /* 0x000fc80000010100 */
[----:B------:R-:W-:-:S07]  /*11b0*/  FFMA R7, R7, R0, R7 ;  /* 0x0000000007077223 */ /* 0x000fce0000000007 */
.L_x_50:
[----:B------:R-:W-:Y:S05]  /*11c0*/  BSYNC.RECONVERGENT B1 ;  /* 0x0000000000017941 */ /* 0x000fea0003800200 */
.L_x_48:
        /* <DEDUP_REMOVED lines=10> */
.L_x_52:
[----:B------:R-:W0:Y:S02]  /*1270*/  MUFU.RCP R5, R8 ;  /* 0x0000000800057308 */ /* 0x000e240000001000 */
[----:B0-----:R-:W-:-:S04]  /*1280*/  FFMA R0, R5, R8, -1 ;  /* 0xbf80000005007423 */ /* 0x001fc80000000008 */
[----:B------:R-:W-:-:S04]  /*1290*/  FADD.FTZ R0, -R0, -RZ ;  /* 0x800000ff00007221 */ /* 0x000fc80000010100 */
[----:B------:R-:W-:-:S07]  /*12a0*/  FFMA R4, R5, R0, R5 ;  /* 0x0000000005047223 */ /* 0x000fce0000000005 */
.L_x_53:
[----:B------:R-:W-:Y:S05]  /*12b0*/  BSYNC.RECONVERGENT B1 ;  /* 0x0000000000017941 */ /* 0x000fea0003800200 */
.L_x_51:
        /* <DEDUP_REMOVED lines=10> */
.L_x_55:
[----:B------:R-:W0:Y:S02]  /*1360*/  MUFU.RCP R8, R11 ;  /* 0x0000000b00087308 */ /* 0x000e240000001000 */
[----:B0-----:R-:W-:-:S04]  /*1370*/  FFMA R0, R8, R11, -1 ;  /* 0xbf80000008007423 */ /* 0x001fc8000000000b */
[----:B------:R-:W-:-:S04]  /*1380*/  FADD.FTZ R5, -R0, -RZ ;  /* 0x800000ff00057221 */ /* 0x000fc80000010100 */
[----:B------:R-:W-:-:S07]  /*1390*/  FFMA R8, R8, R5, R8 ;  /* 0x0000000508087223 */ /* 0x000fce0000000008 */
.L_x_56:
[----:B------:R-:W-:Y:S05]  /*13a0*/  BSYNC.RECONVERGENT B1 ;  /* 0x0000000000017941 */ /* 0x000fea0003800200 */
.L_x_54:
        /* <DEDUP_REMOVED lines=10> */
.L_x_58:
[----:B------:R-:W0:Y:S02]  /*1450*/  MUFU.RCP R0, R13 ;  /* 0x0000000d00007308 */ /* 0x000e240000001000 */
[----:B0-----:R-:W-:-:S04]  /*1460*/  FFMA R2, R0, R13, -1 ;  /* 0xbf80000000027423 */ /* 0x001fc8000000000d */
[----:B------:R-:W-:-:S04]  /*1470*/  FADD.FTZ R11, -R2, -RZ ;  /* 0x800000ff020b7221 */ /* 0x000fc80000010100 */
[----:B------:R-:W-:-:S07]  /*1480*/  FFMA R11, R0, R11, R0 ;  /* 0x0000000b000b7223 */ /* 0x000fce0000000000 */
.L_x_59:
[----:B------:R-:W-:Y:S05]  /*1490*/  BSYNC.RECONVERGENT B1 ;  /* 0x0000000000017941 */ /* 0x000fea0003800200 */
.L_x_57:
        /* <DEDUP_REMOVED lines=10> */
.L_x_61:
[----:B------:R-:W0:Y:S02]  /*1540*/  MUFU.RCP R13, R18 ;  /* 0x00000012000d7308 */ /* 0x000e240000001000 */
[----:B0-----:R-:W-:-:S04]  /*1550*/  FFMA R0, R13, R18, -1 ;  /* 0xbf8000000d007423 */ /* 0x001fc80000000012 */
[----:B------:R-:W-:-:S04]  /*1560*/  FADD.FTZ R0, -R0, -RZ ;  /* 0x800000ff00007221 */ /* 0x000fc80000010100 */
[----:B------:R-:W-:-:S07]  /*1570*/  FFMA R13, R13, R0, R13 ;  /* 0x000000000d0d7223 */ /* 0x000fce000000000d */
.L_x_62:
[----:B------:R-:W-:Y:S05]  /*1580*/  BSYNC.RECONVERGENT B1 ;  /* 0x0000000000017941 */ /* 0x000fea0003800200 */
.L_x_60:
        /* <DEDUP_REMOVED lines=10> */
.L_x_64:
[----:B------:R-:W0:Y:S02]  /*1630*/  MUFU.RCP R5, R12 ;  /* 0x0000000c00057308 */ /* 0x000e240000001000 */
[----:B0-----:R-:W-:-:S04]  /*1640*/  FFMA R0, R5, R12, -1 ;  /* 0xbf80000005007423 */ /* 0x001fc8000000000c */
[----:B------:R-:W-:-:S04]  /*1650*/  FADD.FTZ R0, -R0, -RZ ;  /* 0x800000ff00007221 */ /* 0x000fc80000010100 */
[----:B------:R-:W-:-:S07]  /*1660*/  FFMA R18, R5, R0, R5 ;  /* 0x0000000005127223 */ /* 0x000fce0000000005 */
.L_x_65:
[----:B------:R-:W-:Y:S05]  /*1670*/  BSYNC.RECONVERGENT B1 ;  /* 0x0000000000017941 */ /* 0x000fea0003800200 */
.L_x_63:
        /* <DEDUP_REMOVED lines=10> */
.L_x_67:
[----:B------:R-:W0:Y:S02]  /*1720*/  MUFU.RCP R5, R10 ;  /* 0x0000000a00057308 */ /* 0x000e240000001000 */
[----:B0-----:R-:W-:-:S04]  /*1730*/  FFMA R0, R5, R10, -1 ;  /* 0xbf80000005007423 */ /* 0x001fc8000000000a */
[----:B------:R-:W-:-:S04]  /*1740*/  FADD.FTZ R0, -R0, -RZ ;  /* 0x800000ff00007221 */ /* 0x000fc80000010100 */
[----:B------:R-:W-:-:S07]  /*1750*/  FFMA R12, R5, R0, R5 ;  /* 0x00000000050c7223 */ /* 0x000fce0000000005 */
.L_x_68:
[----:B------:R-:W-:Y:S05]  /*1760*/  BSYNC.RECONVERGENT B1 ;  /* 0x0000000000017941 */ /* 0x000fea0003800200 */
.L_x_66:
        /* <DEDUP_REMOVED lines=10> */
.L_x_70:
[----:B------:R-:W0:Y:S02]  /*1810*/  MUFU.RCP R10, R9 ;  /* 0x00000009000a7308 */ /* 0x000e240000001000 */
[----:B0-----:R-:W-:-:S04]  /*1820*/  FFMA R0, R10, R9, -1 ;  /* 0xbf8000000a007423 */ /* 0x001fc80000000009 */
[----:B------:R-:W-:-:S04]  /*1830*/  FADD.FTZ R5, -R0, -RZ ;  /* 0x800000ff00057221 */ /* 0x000fc80000010100 */
[----:B------:R-:W-:-:S07]  /*1840*/  FFMA R10, R10, R5, R10 ;  /* 0x000000050a0a7223 */ /* 0x000fce000000000a */
.L_x_71:
[----:B------:R-:W-:Y:S05]  /*1850*/  BSYNC.RECONVERGENT B1 ;  /* 0x0000000000017941 */ /* 0x000fea0003800200 */
.L_x_69:
        /* <DEDUP_REMOVED lines=10> */
.L_x_73:
[----:B------:R-:W0:Y:S02]  /*1900*/  MUFU.RCP R0, R7 ;  /* 0x0000000700007308 */ /* 0x000e240000001000 */
[----:B0-----:R-:W-:-:S04]  /*1910*/  FFMA R2, R0, R7, -1 ;  /* 0xbf80000000027423 */ /* 0x001fc80000000007 */
[----:B------:R-:W-:-:S04]  /*1920*/  FADD.FTZ R9, -R2, -RZ ;  /* 0x800000ff02097221 */ /* 0x000fc80000010100 */
[----:B------:R-:W-:-:S07]  /*1930*/  FFMA R9, R0, R9, R0 ;  /* 0x0000000900097223 */ /* 0x000fce0000000000 */
.L_x_74:
[----:B------:R-:W-:Y:S05]  /*1940*/  BSYNC.RECONVERGENT B1 ;  /* 0x0000000000017941 */ /* 0x000fea0003800200 */
.L_x_72:
        /* <DEDUP_REMOVED lines=10> */
.L_x_76:
[----:B------:R-:W0:Y:S02]  /*19f0*/  MUFU.RCP R7, R4 ;  /* 0x0000000400077308 */ /* 0x000e240000001000 */
[----:B0-----:R-:W-:-:S04]  /*1a00*/  FFMA R0, R7, R4, -1 ;  /* 0xbf80000007007423 */ /* 0x001fc80000000004 */
[----:B------:R-:W-:-:S04]  /*1a10*/  FADD.FTZ R0, -R0, -RZ ;  /* 0x800000ff00007221 */ /* 0x000fc80000010100 */
[----:B------:R-:W-:-:S07]  /*1a20*/  FFMA R7, R7, R0, R7 ;  /* 0x0000000007077223 */ /* 0x000fce0000000007 */
.L_x_77:
[----:B------:R-:W-:Y:S05]  /*1a30*/  BSYNC.RECONVERGENT B1 ;  /* 0x0000000000017941 */ /* 0x000fea0003800200 */
.L_x_75:
        /* <DEDUP_REMOVED lines=10> */
.L_x_79:
[----:B------:R-:W0:Y:S02]  /*1ae0*/  MUFU.RCP R5, R8 ;  /* 0x0000000800057308 */ /* 0x000e240000001000 */
[----:B0-----:R-:W-:-:S04]  /*1af0*/  FFMA R0, R5, R8, -1 ;  /* 0xbf80000005007423 */ /* 0x001fc80000000008 */
[----:B------:R-:W-:-:S04]  /*1b00*/  FADD.FTZ R0, -R0, -RZ ;  /* 0x800000ff00007221 */ /* 0x000fc80000010100 */
[----:B------:R-:W-:-:S07]  /*1b10*/  FFMA R4, R5, R0, R5 ;  /* 0x0000000005047223 */ /* 0x000fce0000000005 */
.L_x_80:
[----:B------:R-:W-:Y:S05]  /*1b20*/  BSYNC.RECONVERGENT B1 ;  /* 0x0000000000017941 */ /* 0x000fea0003800200 */
.L_x_78:
        /* <DEDUP_REMOVED lines=10> */
.L_x_82:
[----:B------:R-:W0:Y:S02]  /*1bd0*/  MUFU.RCP R8, R11 ;  /* 0x0000000b00087308 */ /* 0x000e240000001000 */
[----:B0-----:R-:W-:-:S04]  /*1be0*/  FFMA R0, R8, R11, -1 ;  /* 0xbf80000008007423 */ /* 0x001fc8000000000b */
[----:B------:R-:W-:-:S04]  /*1bf0*/  FADD.FTZ R5, -R0, -RZ ;  /* 0x800000ff00057221 */ /* 0x000fc80000010100 */
[----:B------:R-:W-:-:S07]  /*1c00*/  FFMA R8, R8, R5, R8 ;  /* 0x0000000508087223 */ /* 0x000fce0000000008 */
.L_x_83:
[----:B------:R-:W-:Y:S05]  /*1c10*/  BSYNC.RECONVERGENT B1 ;  /* 0x0000000000017941 */ /* 0x000fea0003800200 */
.L_x_81:
        /* <DEDUP_REMOVED lines=10> */
.L_x_85:
[----:B------:R-:W0:Y:S02]  /*1cc0*/  MUFU.RCP R0, R13 ;  /* 0x0000000d00007308 */ /* 0x000e240000001000 */
[----:B0-----:R-:W-:-:S04]  /*1cd0*/  FFMA R2, R0, R13, -1 ;  /* 0xbf80000000027423 */ /* 0x001fc8000000000d */
[----:B------:R-:W-:-:S04]  /*1ce0*/  FADD.FTZ R11, -R2, -RZ ;  /* 0x800000ff020b7221 */ /* 0x000fc80000010100 */
[----:B------:R-:W-:-:S07]  /*1cf0*/  FFMA R11, R0, R11, R0 ;  /* 0x0000000b000b7223 */ /* 0x000fce0000000000 */
.L_x_86:
[----:B------:R-:W-:Y:S05]  /*1d00*/  BSYNC.RECONVERGENT B1 ;  /* 0x0000000000017941 */ /* 0x000fea0003800200 */
.L_x_84:
        /* <DEDUP_REMOVED lines=10> */
.L_x_88:
[----:B------:R-:W0:Y:S02]  /*1db0*/  MUFU.RCP R13, R18 ;  /* 0x00000012000d7308 */ /* 0x000e240000001000 */
[----:B0-----:R-:W-:-:S04]  /*1dc0*/  FFMA R0, R13, R18, -1 ;  /* 0xbf8000000d007423 */ /* 0x001fc80000000012 */
[----:B------:R-:W-:-:S04]  /*1dd0*/  FADD.FTZ R0, -R0, -RZ ;  /* 0x800000ff00007221 */ /* 0x000fc80000010100 */
[----:B------:R-:W-:-:S07]  /*1de0*/  FFMA R13, R13, R0, R13 ;  /* 0x000000000d0d7223 */ /* 0x000fce000000000d */
.L_x_89:
[----:B------:R-:W-:Y:S05]  /*1df0*/  BSYNC.RECONVERGENT B1 ;  /* 0x0000000000017941 */ /* 0x000fea0003800200 */
.L_x_87:
        /* <DEDUP_REMOVED lines=10> */
.L_x_91:
[----:B------:R-:W0:Y:S02]  /*1ea0*/  MUFU.RCP R5, R12 ;  /* 0x0000000c00057308 */ /* 0x000e240000001000 */
[----:B0-----:R-:W-:-:S04]  /*1eb0*/  FFMA R0, R5, R12, -1 ;  /* 0xbf80000005007423 */ /* 0x001fc8000000000c */
[----:B------:R-:W-:-:S04]  /*1ec0*/  FADD.FTZ R0, -R0, -RZ ;  /* 0x800000ff00007221 */ /* 0x000fc80000010100 */
[----:B------:R-:W-:-:S07]  /*1ed0*/  FFMA R18, R5, R0, R5 ;  /* 0x0000000005127223 */ /* 0x000fce0000000005 */
.L_x_92:
[----:B------:R-:W-:Y:S05]  /*1ee0*/  BSYNC.RECONVERGENT B1 ;  /* 0x0000000000017941 */ /* 0x000fea0003800200 */
.L_x_90:
        /* <DEDUP_REMOVED lines=10> */
.L_x_94:
[----:B------:R-:W0:Y:S02]  /*1f90*/  MUFU.RCP R5, R10 ;  /* 0x0000000a00057308 */ /* 0x000e240000001000 */
[----:B0-----:R-:W-:-:S04]  /*1fa0*/  FFMA R0, R5, R10, -1 ;  /* 0xbf80000005007423 */ /* 0x001fc8000000000a */
[----:B------:R-:W-:-:S04]  /*1fb0*/  FADD.FTZ R0, -R0, -RZ ;  /* 0x800000ff00007221 */ /* 0x000fc80000010100 */
[----:B------:R-:W-:-:S07]  /*1fc0*/  FFMA R12, R5, R0, R5 ;  /* 0x00000000050c7223 */ /* 0x000fce0000000005 */
.L_x_95:
[----:B------:R-:W-:Y:S05]  /*1fd0*/  BSYNC.RECONVERGENT B1 ;  /* 0x0000000000017941 */ /* 0x000fea0003800200 */
.L_x_93:
        /* <DEDUP_REMOVED lines=10> */
.L_x_97:
[----:B------:R-:W0:Y:S02]  /*2080*/  MUFU.RCP R10, R9 ;  /* 0x00000009000a7308 */ /* 0x000e240000001000 */
[----:B0-----:R-:W-:-:S04]  /*2090*/  FFMA R0, R10, R9, -1 ;  /* 0xbf8000000a007423 */ /* 0x001fc80000000009 */
[----:B------:R-:W-:-:S04]  /*20a0*/  FADD.FTZ R5, -R0, -RZ ;  /* 0x800000ff00057221 */ /* 0x000fc80000010100 */
[----:B------:R-:W-:-:S07]  /*20b0*/  FFMA R10, R10, R5, R10 ;  /* 0x000000050a0a7223 */ /* 0x000fce000000000a */
.L_x_98:
[----:B------:R-:W-:Y:S05]  /*20c0*/  BSYNC.RECONVERGENT B1 ;  /* 0x0000000000017941 */ /* 0x000fea0003800200 */
.L_x_96:
        /* <DEDUP_REMOVED lines=10> */
.L_x_100:
[----:B------:R-:W0:Y:S02]  /*2170*/  MUFU.RCP R0, R7 ;  /* 0x0000000700007308 */ /* 0x000e240000001000 */
[----:B0-----:R-:W-:-:S04]  /*2180*/  FFMA R2, R0, R7, -1 ;  /* 0xbf80000000027423 */ /* 0x001fc80000000007 */
[----:B------:R-:W-:-:S04]  /*2190*/  FADD.FTZ R9, -R2, -RZ ;  /* 0x800000ff02097221 */ /* 0x000fc80000010100 */
[----:B------:R-:W-:-:S07]  /*21a0*/  FFMA R9, R0, R9, R0 ;  /* 0x0000000900097223 */ /* 0x000fce0000000000 */
.L_x_101:
[----:B------:R-:W-:Y:S05]  /*21b0*/  BSYNC.RECONVERGENT B1 ;  /* 0x0000000000017941 */ /* 0x000fea0003800200 */
.L_x_99:
        /* <DEDUP_REMOVED lines=10> */
.L_x_103:
[----:B------:R-:W0:Y:S02]  /*2260*/  MUFU.RCP R7, R4 ;  /* 0x0000000400077308 */ /* 0x000e240000001000 */
[----:B0-----:R-:W-:-:S04]  /*2270*/  FFMA R0, R7, R4, -1 ;  /* 0xbf80000007007423 */ /* 0x001fc80000000004 */
[----:B------:R-:W-:-:S04]  /*2280*/  FADD.FTZ R0, -R0, -RZ ;  /* 0x800000ff00007221 */ /* 0x000fc80000010100 */
[----:B------:R-:W-:-:S07]  /*2290*/  FFMA R7, R7, R0, R7 ;  /* 0x0000000007077223 */ /* 0x000fce0000000007 */
.L_x_104:
[----:B------:R-:W-:Y:S05]  /*22a0*/  BSYNC.RECONVERGENT B1 ;  /* 0x0000000000017941 */ /* 0x000fea0003800200 */
.L_x_102:
        /* <DEDUP_REMOVED lines=10> */
.L_x_106:
[----:B------:R-:W0:Y:S02]  /*2350*/  MUFU.RCP R5, R8 ;  /* 0x0000000800057308 */ /* 0x000e240000001000 */
[----:B0-----:R-:W-:-:S04]  /*2360*/  FFMA R0, R5, R8, -1 ;  /* 0xbf80000005007423 */ /* 0x001fc80000000008 */
[----:B------:R-:W-:-:S04]  /*2370*/  FADD.FTZ R0, -R0, -RZ ;  /* 0x800000ff00007221 */ /* 0x000fc80000010100 */
[----:B------:R-:W-:-:S07]  /*2380*/  FFMA R4, R5, R0, R5 ;  /* 0x0000000005047223 */ /* 0x000fce0000000005 */
.L_x_107:
[----:B------:R-:W-:Y:S05]  /*2390*/  BSYNC.RECONVERGENT B1 ;  /* 0x0000000000017941 */ /* 0x000fea0003800200 */
.L_x_105:
        /* <DEDUP_REMOVED lines=10> */
.L_x_109:
[----:B------:R-:W0:Y:S02]  /*2440*/  MUFU.RCP R8, R11 ;  /* 0x0000000b00087308 */ /* 0x000e240000001000 */
[----:B0-----:R-:W-:-:S04]  /*2450*/  FFMA R0, R8, R11, -1 ;  /* 0xbf80000008007423 */ /* 0x001fc8000000000b */
[----:B------:R-:W-:-:S04]  /*2460*/  FADD.FTZ R5, -R0, -RZ ;  /* 0x800000ff00057221 */ /* 0x000fc80000010100 */
[----:B------:R-:W-:-:S07]  /*2470*/  FFMA R8, R8, R5, R8 ;  /* 0x0000000508087223 */ /* 0x000fce0000000008 */
.L_x_110:
[----:B------:R-:W-:Y:S05]  /*2480*/  BSYNC.RECONVERGENT B1 ;  /* 0x0000000000017941 */ /* 0x000fea0003800200 */
.L_x_108:
        /* <DEDUP_REMOVED lines=10> */
.L_x_112:
[----:B------:R-:W0:Y:S02]  /*2530*/  MUFU.RCP R0, R13 ;  /* 0x0000000d00007308 */ /* 0x000e240000001000 */
[----:B0-----:R-:W-:-:S04]  /*2540*/  FFMA R2, R0, R13, -1 ;  /* 0xbf80000000027423 */ /* 0x001fc8000000000d */
[----:B------:R-:W-:-:S04]  /*2550*/  FADD.FTZ R11, -R2, -RZ ;  /* 0x800000ff020b7221 */ /* 0x000fc80000010100 */
[----:B------:R-:W-:-:S07]  /*2560*/  FFMA R11, R0, R11, R0 ;  /* 0x0000000b000b7223 */ /* 0x000fce0000000000 */
.L_x_113:
[----:B------:R-:W-:Y:S05]  /*2570*/  BSYNC.RECONVERGENT B1 ;  /* 0x0000000000017941 */ /* 0x000fea0003800200 */
.L_x_111:
        /* <DEDUP_REMOVED lines=10> */
.L_x_115:
[----:B------:R-:W0:Y:S02]  /*2620*/  MUFU.RCP R13, R18 ;  /* 0x00000012000d7308 */ /* 0x000e240000001000 */
[----:B0-----:R-:W-:-:S04]  /*2630*/  FFMA R0, R13, R18, -1 ;  /* 0xbf8000000d007423 */ /* 0x001fc80000000012 */
[----:B------:R-:W-:-:S04]  /*2640*/  FADD.FTZ R0, -R0, -RZ ;  /* 0x800000ff00007221 */ /* 0x000fc80000010100 */
[----:B------:R-:W-:-:S07]  /*2650*/  FFMA R13, R13, R0, R13 ;  /* 0x000000000d0d7223 */ /* 0x000fce000000000d */
.L_x_116:
[----:B------:R-:W-:Y:S05]  /*2660*/  BSYNC.RECONVERGENT B1 ;  /* 0x0000000000017941 */ /* 0x000fea0003800200 */
.L_x_114:
        /* <DEDUP_REMOVED lines=10> */
.L_x_118:
[----:B------:R-:W0:Y:S02]  /*2710*/  MUFU.RCP R5, R12 ;  /* 0x0000000c00057308 */ /* 0x000e240000001000 */
[----:B0-----:R-:W-:-:S04]  /*2720*/  FFMA R0, R5, R12, -1 ;  /* 0xbf80000005007423 */ /* 0x001fc8000000000c */
[----:B------:R-:W-:-:S04]  /*2730*/  FADD.FTZ R0, -R0, -RZ ;  /* 0x800000ff00007221 */ /* 0x000fc80000010100 */
[----:B------:R-:W-:-:S07]  /*2740*/  FFMA R18, R5, R0, R5 ;  /* 0x0000000005127223 */ /* 0x000fce0000000005 */
.L_x_119:
[----:B------:R-:W-:Y:S05]  /*2750*/  BSYNC.RECONVERGENT B1 ;  /* 0x0000000000017941 */ /* 0x000fea0003800200 */
.L_x_117:
        /* <DEDUP_REMOVED lines=10> */
.L_x_121:
[----:B------:R-:W0:Y:S02]  /*2800*/  MUFU.RCP R5, R10 ;  /* 0x0000000a00057308 */ /* 0x000e240000001000 */
[----:B0-----:R-:W-:-:S04]  /*2810*/  FFMA R0, R5, R10, -1 ;  /* 0xbf80000005007423 */ /* 0x001fc8000000000a */
[----:B------:R-:W-:-:S04]  /*2820*/  FADD.FTZ R0, -R0, -RZ ;  /* 0x800000ff00007221 */ /* 0x000fc80000010100 */
[----:B------:R-:W-:-:S07]  /*2830*/  FFMA R12, R5, R0, R5 ;  /* 0x00000000050c7223 */ /* 0x000fce0000000005 */
.L_x_122:
[----:B------:R-:W-:Y:S05]  /*2840*/  BSYNC.RECONVERGENT B1 ;  /* 0x0000000000017941 */ /* 0x000fea0003800200 */
.L_x_120:
        /* <DEDUP_REMOVED lines=10> */
.L_x_124:
[----:B------:R-:W0:Y:S02]  /*28f0*/  MUFU.RCP R10, R9 ;  /* 0x00000009000a7308 */ /* 0x000e240000001000 */
[----:B0-----:R-:W-:-:S04]  /*2900*/  FFMA R0, R10, R9, -1 ;  /* 0xbf8000000a007423 */ /* 0x001fc80000000009 */
[----:B------:R-:W-:-:S04]  /*2910*/  FADD.FTZ R5, -R0, -RZ ;  /* 0x800000ff00057221 */ /* 0x000fc80000010100 */
[----:B------:R-:W-:-:S07]  /*2920*/  FFMA R10, R10, R5, R10 ;  /* 0x000000050a0a7223 */ /* 0x000fce000000000a */
.L_x_125:
[----:B------:R-:W-:Y:S05]  /*2930*/  BSYNC.RECONVERGENT B1 ;  /* 0x0000000000017941 */ /* 0x000fea0003800200 */
.L_x_123:
        /* <DEDUP_REMOVED lines=10> */
.L_x_127:
[----:B------:R-:W0:Y:S02]  /*29e0*/  MUFU.RCP R0, R7 ;  /* 0x0000000700007308 */ /* 0x000e240000001000 */
[----:B0-----:R-:W-:-:S04]  /*29f0*/  FFMA R2, R0, R7, -1 ;  /* 0xbf80000000027423 */ /* 0x001fc80000000007 */
[----:B------:R-:W-:-:S04]  /*2a00*/  FADD.FTZ R9, -R2, -RZ ;  /* 0x800000ff02097221 */ /* 0x000fc80000010100 */
[----:B------:R-:W-:-:S07]  /*2a10*/  FFMA R9, R0, R9, R0 ;  /* 0x0000000900097223 */ /* 0x000fce0000000000 */
.L_x_128:
[----:B------:R-:W-:Y:S05]  /*2a20*/  BSYNC.RECONVERGENT B1 ;  /* 0x0000000000017941 */ /* 0x000fea0003800200 */
.L_x_126:
        /* <DEDUP_REMOVED lines=10> */
.L_x_130:
[----:B------:R-:W0:Y:S02]  /*2ad0*/  MUFU.RCP R7, R4 ;  /* 0x0000000400077308 */ /* 0x000e240000001000 */
[----:B0-----:R-:W-:-:S04]  /*2ae0*/  FFMA R0, R7, R4, -1 ;  /* 0xbf80000007007423 */ /* 0x001fc80000000004 */
[----:B------:R-:W-:-:S04]  /*2af0*/  FADD.FTZ R0, -R0, -RZ ;  /* 0x800000ff00007221 */ /* 0x000fc80000010100 */
[----:B------:R-:W-:-:S07]  /*2b00*/  FFMA R7, R7, R0, R7 ;  /* 0x0000000007077223 */ /* 0x000fce0000000007 */
.L_x_131:
[----:B------:R-:W-:Y:S05]  /*2b10*/  BSYNC.RECONVERGENT B1 ;  /* 0x0000000000017941 */ /* 0x000fea0003800200 */
.L_x_129:
        /* <DEDUP_REMOVED lines=10> */
.L_x_133:
[----:B------:R-:W0:Y:S02]  /*2bc0*/  MUFU.RCP R5, R8 ;  /* 0x0000000800057308 */ /* 0x000e240000001000 */
[----:B0-----:R-:W-:-:S04]  /*2bd0*/  FFMA R0, R5, R8, -1 ;  /* 0xbf80000005007423 */ /* 0x001fc80000000008 */
[----:B------:R-:W-:-:S04]  /*2be0*/  FADD.FTZ R0, -R0, -RZ ;  /* 0x800000ff00007221 */ /* 0x000fc80000010100 */
[----:B------:R-:W-:-:S07]  /*2bf0*/  FFMA R4, R5, R0, R5 ;  /* 0x0000000005047223 */ /* 0x000fce0000000005 */
.L_x_134:
[----:B------:R-:W-:Y:S05]  /*2c00*/  BSYNC.RECONVERGENT B1 ;  /* 0x0000000000017941 */ /* 0x000fea0003800200 */
.L_x_132:
        /* <DEDUP_REMOVED lines=10> */
.L_x_136:
[----:B------:R-:W0:Y:S02]  /*2cb0*/  MUFU.RCP R8, R11 ;  /* 0x0000000b00087308 */ /* 0x000e240000001000 */
[----:B0-----:R-:W-:-:S04]  /*2cc0*/  FFMA R0, R8, R11, -1 ;  /* 0xbf80000008007423 */ /* 0x001fc8000000000b */
[----:B------:R-:W-:-:S04]  /*2cd0*/  FADD.FTZ R5, -R0, -RZ ;  /* 0x800000ff00057221 */ /* 0x000fc80000010100 */
[----:B------:R-:W-:-:S07]  /*2ce0*/  FFMA R8, R8, R5, R8 ;  /* 0x0000000508087223 */ /* 0x000fce0000000008 */
.L_x_137:
[----:B------:R-:W-:Y:S05]  /*2cf0*/  BSYNC.RECONVERGENT B1 ;  /* 0x0000000000017941 */ /* 0x000fea0003800200 */
.L_x_135:
        /* <DEDUP_REMOVED lines=10> */
.L_x_139:
[----:B------:R-:W0:Y:S02]  /*2da0*/  MUFU.RCP R0, R13 ;  /* 0x0000000d00007308 */ /* 0x000e240000001000 */
[----:B0-----:R-:W-:-:S04]  /*2db0*/  FFMA R2, R0, R13, -1 ;  /* 0xbf80000000027423 */ /* 0x001fc8000000000d */
[----:B------:R-:W-:-:S04]  /*2dc0*/  FADD.FTZ R11, -R2, -RZ ;  /* 0x800000ff020b7221 */ /* 0x000fc80000010100 */
[----:B------:R-:W-:-:S07]  /*2dd0*/  FFMA R11, R0, R11, R0 ;  /* 0x0000000b000b7223 */ /* 0x000fce0000000000 */
.L_x_140:
[----:B------:R-:W-:Y:S05]  /*2de0*/  BSYNC.RECONVERGENT B1 ;  /* 0x0000000000017941 */ /* 0x000fea0003800200 */
.L_x_138:
        /* <DEDUP_REMOVED lines=10> */
.L_x_142:
[----:B------:R-:W0:Y:S02]  /*2e90*/  MUFU.RCP R13, R18 ;  /* 0x00000012000d7308 */ /* 0x000e240000001000 */
[----:B0-----:R-:W-:-:S04]  /*2ea0*/  FFMA R0, R13, R18, -1 ;  /* 0xbf8000000d007423 */ /* 0x001fc80000000012 */
[----:B------:R-:W-:-:S04]  /*2eb0*/  FADD.FTZ R0, -R0, -RZ ;  /* 0x800000ff00007221 */ /* 0x000fc80000010100 */
[----:B------:R-:W-:-:S07]  /*2ec0*/  FFMA R13, R13, R0, R13 ;  /* 0x000000000d0d7223 */ /* 0x000fce000000000d */
.L_x_143:
[----:B------:R-:W-:Y:S05]  /*2ed0*/  BSYNC.RECONVERGENT B1 ;  /* 0x0000000000017941 */ /* 0x000fea0003800200 */
.L_x_141:
        /* <DEDUP_REMOVED lines=10> */
.L_x_145:
[----:B------:R-:W0:Y:S02]  /*2f80*/  MUFU.RCP R5, R12 ;  /* 0x0000000c00057308 */ /* 0x000e240000001000 */
[----:B0-----:R-:W-:-:S04]  /*2f90*/  FFMA R0, R5, R12, -1 ;  /* 0xbf80000005007423 */ /* 0x001fc8000000000c */
[----:B------:R-:W-:-:S04]  /*2fa0*/  FADD.FTZ R0, -R0, -RZ ;  /* 0x800000ff00007221 */ /* 0x000fc80000010100 */
[----:B------:R-:W-:-:S07]  /*2fb0*/  FFMA R18, R5, R0, R5 ;  /* 0x0000000005127223 */ /* 0x000fce0000000005 */
.L_x_146:
[----:B------:R-:W-:Y:S05]  /*2fc0*/  BSYNC.RECONVERGENT B1 ;  /* 0x0000000000017941 */ /* 0x000fea0003800200 */
.L_x_144:
        /* <DEDUP_REMOVED lines=10> */
.L_x_148:
[----:B------:R-:W0:Y:S02]  /*3070*/  MUFU.RCP R5, R10 ;  /* 0x0000000a00057308 */ /* 0x000e240000001000 */
[----:B0-----:R-:W-:-:S04]  /*3080*/  FFMA R0, R5, R10, -1 ;  /* 0xbf80000005007423 */ /* 0x001fc8000000000a */
[----:B------:R-:W-:-:S04]  /*3090*/  FADD.FTZ R0, -R0, -RZ ;  /* 0x800000ff00007221 */ /* 0x000fc80000010100 */
[----:B------:R-:W-:-:S07]  /*30a0*/  FFMA R12, R5, R0, R5 ;  /* 0x00000000050c7223 */ /* 0x000fce0000000005 */
.L_x_149:
[----:B------:R-:W-:Y:S05]  /*30b0*/  BSYNC.RECONVERGENT B1 ;  /* 0x0000000000017941 */ /* 0x000fea0003800200 */
.L_x_147:
        /* <DEDUP_REMOVED lines=10> */
.L_x_151:
[----:B------:R-:W0:Y:S02]  /*3160*/  MUFU.RCP R10, R9 ;  /* 0x00000009000a7308 */ /* 0x000e240000001000 */
[----:B0-----:R-:W-:-:S04]  /*3170*/  FFMA R0, R10, R9, -1 ;  /* 0xbf8000000a007423 */ /* 0x001fc80000000009 */
[----:B------:R-:W-:-:S04]  /*3180*/  FADD.FTZ R5, -R0, -RZ ;  /* 0x800000ff00057221 */ /* 0x000fc80000010100 */
[----:B------:R-:W-:-:S07]  /*3190*/  FFMA R10, R10, R5, R10 ;  /* 0x000000050a0a7223 */ /* 0x000fce000000000a */
.L_x_152:
[----:B------:R-:W-:Y:S05]  /*31a0*/  BSYNC.RECONVERGENT B1 ;  /* 0x0000000000017941 */ /* 0x000fea0003800200 */
.L_x_150:
        /* <DEDUP_REMOVED lines=10> */
.L_x_154:
[----:B------:R-:W0:Y:S02]  /*3250*/  MUFU.RCP R0, R7 ;  /* 0x0000000700007308 */ /* 0x000e240000001000 */
[----:B0-----:R-:W-:-:S04]  /*3260*/  FFMA R2, R0, R7, -1 ;  /* 0xbf80000000027423 */ /* 0x001fc80000000007 */
[----:B------:R-:W-:-:S04]  /*3270*/  FADD.FTZ R9, -R2, -RZ ;  /* 0x800000ff02097221 */ /* 0x000fc80000010100 */
[----:B------:R-:W-:-:S07]  /*3280*/  FFMA R9, R0, R9, R0 ;  /* 0x0000000900097223 */ /* 0x000fce0000000000 */
.L_x_155:
[----:B------:R-:W-:Y:S05]  /*3290*/  BSYNC.RECONVERGENT B1 ;  /* 0x0000000000017941 */ /* 0x000fea0003800200 */
.L_x_153:
        /* <DEDUP_REMOVED lines=10> */
.L_x_157:
[----:B------:R-:W0:Y:S02]  /*3340*/  MUFU.RCP R7, R4 ;  /* 0x0000000400077308 */ /* 0x000e240000001000 */
[----:B0-----:R-:W-:-:S04]  /*3350*/  FFMA R0, R7, R4, -1 ;  /* 0xbf80000007007423 */ /* 0x001fc80000000004 */
[----:B------:R-:W-:-:S04]  /*3360*/  FADD.FTZ R0, -R0, -RZ ;  /* 0x800000ff00007221 */ /* 0x000fc80000010100 */
[----:B------:R-:W-:-:S07]  /*3370*/  FFMA R7, R7, R0, R7 ;  /* 0x0000000007077223 */ /* 0x000fce0000000007 */
.L_x_158:
[----:B------:R-:W-:Y:S05]  /*3380*/  BSYNC.RECONVERGENT B1 ;  /* 0x0000000000017941 */ /* 0x000fea0003800200 */
.L_x_156:
        /* <DEDUP_REMOVED lines=10> */
.L_x_160:
[----:B------:R-:W0:Y:S02]  /*3430*/  MUFU.RCP R5, R8 ;  /* 0x0000000800057308 */ /* 0x000e240000001000 */
[----:B0-----:R-:W-:-:S04]  /*3440*/  FFMA R0, R5, R8, -1 ;  /* 0xbf80000005007423 */ /* 0x001fc80000000008 */
[----:B------:R-:W-:-:S04]  /*3450*/  FADD.FTZ R0, -R0, -RZ ;  /* 0x800000ff00007221 */ /* 0x000fc80000010100 */
[----:B------:R-:W-:-:S07]  /*3460*/  FFMA R4, R5, R0, R5 ;  /* 0x0000000005047223 */ /* 0x000fce0000000005 */
.L_x_161:
[----:B------:R-:W-:Y:S05]  /*3470*/  BSYNC.RECONVERGENT B1 ;  /* 0x0000000000017941 */ /* 0x000fea0003800200 */
.L_x_159:
        /* <DEDUP_REMOVED lines=10> */
.L_x_163:
[----:B------:R-:W0:Y:S02]  /*3520*/  MUFU.RCP R8, R11 ;  /* 0x0000000b00087308 */ /* 0x000e240000001000 */
[----:B0-----:R-:W-:-:S04]  /*3530*/  FFMA R0, R8, R11, -1 ;  /* 0xbf80000008007423 */ /* 0x001fc8000000000b */
[----:B------:R-:W-:-:S04]  /*3540*/  FADD.FTZ R5, -R0, -RZ ;  /* 0x800000ff00057221 */ /* 0x000fc80000010100 */
[----:B------:R-:W-:-:S07]  /*3550*/  FFMA R8, R8, R5, R8 ;  /* 0x0000000508087223 */ /* 0x000fce0000000008 */
.L_x_164:
[----:B------:R-:W-:Y:S05]  /*3560*/  BSYNC.RECONVERGENT B1 ;  /* 0x0000000000017941 */ /* 0x000fea0003800200 */
.L_x_162:
        /* <DEDUP_REMOVED lines=10> */
.L_x_166:
[----:B------:R-:W0:Y:S02]  /*3610*/  MUFU.RCP R0, R13 ;  /* 0x0000000d00007308 */ /* 0x000e240000001000 */
[----:B0-----:R-:W-:-:S04]  /*3620*/  FFMA R2, R0, R13, -1 ;  /* 0xbf80000000027423 */ /* 0x001fc8000000000d */
[----:B------:R-:W-:-:S04]  /*3630*/  FADD.FTZ R11, -R2, -RZ ;  /* 0x800000ff020b7221 */ /* 0x000fc80000010100 */
[----:B------:R-:W-:-:S07]  /*3640*/  FFMA R11, R0, R11, R0 ;  /* 0x0000000b000b7223 */ /* 0x000fce0000000000 */
.L_x_167:
[----:B------:R-:W-:Y:S05]  /*3650*/  BSYNC.RECONVERGENT B1 ;  /* 0x0000000000017941 */ /* 0x000fea0003800200 */
.L_x_165:
        /* <DEDUP_REMOVED lines=10> */
.L_x_169:
[----:B------:R-:W0:Y:S02]  /*3700*/  MUFU.RCP R19, R18 ;  /* 0x0000001200137308 */ /* 0x000e240000001000 */
[----:B0-----:R-:W-:-:S04]  /*3710*/  FFMA R0, R19, R18, -1 ;  /* 0xbf80000013007423 */ /* 0x001fc80000000012 */
[----:B------:R-:W-:-:S04]  /*3720*/  FADD.FTZ R0, -R0, -RZ ;  /* 0x800000ff00007221 */ /* 0x000fc80000010100 */
[----:B------:R-:W-:-:S07]  /*3730*/  FFMA R19, R19, R0, R19 ;  /* 0x0000000013137223 */ /* 0x000fce0000000013 */
.L_x_170:
[----:B------:R-:W-:Y:S05]  /*3740*/  BSYNC.RECONVERGENT B1 ;  /* 0x0000000000017941 */ /* 0x000fea0003800200 */
.L_x_168:
[----:B------:R-:W-:Y:S01]  /*3750*/  IADD3 R0, PT, PT, R12, 0x1800000, RZ ;  /* 0x018000000c007810 */ /* 0x000fe20007ffe0ff */
[----:B------:R-:W-:Y:S03]  /*3760*/  BSSY.RECONVERGENT B1, `(.L_x_171) ;  /* 0x000000d000017945 */ /* 0x000fe60003800200 */
        /* <DEDUP_REMOVED lines=8> */
.L_x_172:
[----:B------:R-:W0:Y:S02]  /*37f0*/  MUFU.RCP R13, R12 ;  /* 0x0000000c000d7308 */ /* 0x000e240000001000 */
[----:B0-----:R-:W-:-:S04]  /*3800*/  FFMA R0, R13, R12, -1 ;  /* 0xbf8000000d007423 */ /* 0x001fc8000000000c */
[----:B------:R-:W-:-:S04]  /*3810*/  FADD.FTZ R0, -R0, -RZ ;  /* 0x800000ff00007221 */ /* 0x000fc80000010100 */
[----:B------:R-:W-:-:S07]  /*3820*/  FFMA R13, R13, R0, R13 ;  /* 0x000000000d0d7223 */ /* 0x000fce000000000d */
.L_x_173:
[----:B------:R-:W-:Y:S05]  /*3830*/  BSYNC.RECONVERGENT B1 ;  /* 0x0000000000017941 */ /* 0x000fea0003800200 */
.L_x_171:
        /* <DEDUP_REMOVED lines=10> */
.L_x_175:
[----:B------:R-:W0:Y:S02]  /*38e0*/  MUFU.RCP R5, R10 ;  /* 0x0000000a00057308 */ /* 0x000e240000001000 */
[----:B0-----:R-:W-:-:S04]  /*38f0*/  FFMA R0, R5, R10, -1 ;  /* 0xbf80000005007423 */ /* 0x001fc8000000000a */
[----:B------:R-:W-:-:S04]  /*3900*/  FADD.FTZ R0, -R0, -RZ ;  /* 0x800000ff00007221 */ /* 0x000fc80000010100 */
[----:B------:R-:W-:-:S07]  /*3910*/  FFMA R18, R5, R0, R5 ;  /* 0x0000000005127223 */ /* 0x000fce0000000005 */
.L_x_176:
[----:B------:R-:W-:Y:S05]  /*3920*/  BSYNC.RECONVERGENT B1 ;  /* 0x0000000000017941 */ /* 0x000fea0003800200 */
.L_x_174:
        /* <DEDUP_REMOVED lines=10> */
.L_x_178:
[----:B------:R-:W0:Y:S02]  /*39d0*/  MUFU.RCP R12, R9 ;  /* 0x00000009000c7308 */ /* 0x000e240000001000 */
[----:B0-----:R-:W-:-:S04]  /*39e0*/  FFMA R0, R12, R9, -1 ;  /* 0xbf8000000c007423 */ /* 0x001fc80000000009 */
[----:B------:R-:W-:-:S04]  /*39f0*/  FADD.FTZ R5, -R0, -RZ ;  /* 0x800000ff00057221 */ /* 0x000fc80000010100 */
[----:B------:R-:W-:-:S07]  /*3a00*/  FFMA R12, R12, R5, R12 ;  /* 0x000000050c0c7223 */ /* 0x000fce000000000c */
.L_x_179:
[----:B------:R-:W-:Y:S05]  /*3a10*/  BSYNC.RECONVERGENT B1 ;  /* 0x0000000000017941 */ /* 0x000fea0003800200 */
.L_x_177:
        /* <DEDUP_REMOVED lines=10> */
.L_x_181:
[----:B------:R-:W0:Y:S02]  /*3ac0*/  MUFU.RCP R10, R7 ;  /* 0x00000007000a7308 */ /* 0x000e240000001000 */
[----:B0-----:R-:W-:-:S04]  /*3ad0*/  FFMA R0, R10, R7, -1 ;  /* 0xbf8000000a007423 */ /* 0x001fc80000000007 */
[----:B------:R-:W-:-:S04]  /*3ae0*/  FADD.FTZ R5, -R0, -RZ ;  /* 0x800000ff00057221 */ /* 0x000fc80000010100 */
[----:B------:R-:W-:-:S07]  /*3af0*/  FFMA R10, R10, R5, R10 ;  /* 0x000000050a0a7223 */ /* 0x000fce000000000a */
.L_x_182:
[----:B------:R-:W-:Y:S05]  /*3b00*/  BSYNC.RECONVERGENT B1 ;  /* 0x0000000000017941 */ /* 0x000fea0003800200 */
.L_x_180:
        /* <DEDUP_REMOVED lines=10> */
.L_x_184:
[----:B------:R-:W0:Y:S02]  /*3bb0*/  MUFU.RCP R9, R4 ;  /* 0x0000000400097308 */ /* 0x000e240000001000 */
[----:B0-----:R-:W-:-:S04]  /*3bc0*/  FFMA R0, R9, R4, -1 ;  /* 0xbf80000009007423 */ /* 0x001fc80000000004 */
[----:B------:R-:W-:-:S04]  /*3bd0*/  FADD.FTZ R0, -R0, -RZ ;  /* 0x800000ff00007221 */ /* 0x000fc80000010100 */
[----:B------:R-:W-:-:S07]  /*3be0*/  FFMA R9, R9, R0, R9 ;  /* 0x0000000009097223 */ /* 0x000fce0000000009 */
.L_x_185:
[----:B------:R-:W-:Y:S05]  /*3bf0*/  BSYNC.RECONVERGENT B1 ;  /* 0x0000000000017941 */ /* 0x000fea0003800200 */
.L_x_183:
        /* <DEDUP_REMOVED lines=10> */
.L_x_187:
[----:B------:R-:W0:Y:S02]  /*3ca0*/  MUFU.RCP R7, R8 ;  /* 0x0000000800077308 */ /* 0x000e240000001000 */
[----:B0-----:R-:W-:-:S04]  /*3cb0*/  FFMA R0, R7, R8, -1 ;  /* 0xbf80000007007423 */ /* 0x001fc80000000008 */
[----:B------:R-:W-:-:S04]  /*3cc0*/  FADD.FTZ R0, -R0, -RZ ;  /* 0x800000ff00007221 */ /* 0x000fc80000010100 */
[----:B------:R-:W-:-:S07]  /*3cd0*/  FFMA R7, R7, R0, R7 ;  /* 0x0000000007077223 */ /* 0x000fce0000000007 */
.L_x_188:
[----:B------:R-:W-:Y:S05]  /*3ce0*/  BSYNC.RECONVERGENT B1 ;  /* 0x0000000000017941 */ /* 0x000fea0003800200 */
.L_x_186:
        /* <DEDUP_REMOVED lines=10> */
.L_x_190:
[----:B------:R-:W0:Y:S02]  /*3d90*/  MUFU.RCP R4, R11 ;  /* 0x0000000b00047308 */ /* 0x000e240000001000 */
[----:B0-----:R-:W-:-:S04]  /*3da0*/  FFMA R0, R4, R11, -1 ;  /* 0xbf80000004007423 */ /* 0x001fc8000000000b */
[----:B------:R-:W-:-:S04]  /*3db0*/  FADD.FTZ R5, -R0, -RZ ;  /* 0x800000ff00057221 */ /* 0x000fc80000010100 */
[----:B------:R-:W-:-:S07]  /*3dc0*/  FFMA R4, R4, R5, R4 ;  /* 0x0000000504047223 */ /* 0x000fce0000000004 */
.L_x_191:
[----:B------:R-:W-:Y:S05]  /*3dd0*/  BSYNC.RECONVERGENT B1 ;  /* 0x0000000000017941 */ /* 0x000fea0003800200 */
.L_x_189:
[----:B------:R-:W-:Y:S05]  /*3de0*/  BRA.U UP0, `(.L_x_192) ;  /* 0xffffffc100f47547 */ /* 0x000fea000b83ffff */
[----:B------:R-:W-:Y:S01]  /*3df0*/  FADD R0, RZ, R19 ;  /* 0x00000013ff007221 */ /* 0x000fe20000000000 */
[----:B------:R-:W0:Y:S03]  /*3e00*/  LDC.64 R14, c[0x0][0x380] ;  /* 0x0000e000ff0e7b82 */ /* 0x000e260000000a00 */
[----:B------:R-:W-:-:S04]  /*3e10*/  FADD R13, R13, R0 ;  /* 0x000000000d0d7221 */ /* 0x000fc80000000000 */
[----:B------:R-:W-:-:S04]  /*3e20*/  FADD R13, R18, R13 ;  /* 0x0000000d120d7221 */ /* 0x000fc80000000000 */
[----:B------:R-:W-:-:S04]  /*3e30*/  FADD R13, R12, R13 ;  /* 0x0000000d0c0d7221 */ /* 0x000fc80000000000 */
[----:B------:R-:W-:-:S04]  /*3e40*/  FADD R10, R10, R13 ;  /* 0x0000000d0a0a7221 */ /* 0x000fc80000000000 */
[----:B------:R-:W-:-:S04]  /*3e50*/  FADD R10, R9, R10 ;  /* 0x0000000a090a7221 */ /* 0x000fc80000000000 */
[----:B------:R-:W-:Y:S01]  /*3e60*/  FADD R7, R7, R10 ;  /* 0x0000000a07077221 */ /* 0x000fe20000000000 */
[----:B0-----:R-:W-:-:S04]  /*3e70*/  IMAD.WIDE R14, R3, 0x4, R14 ;  /* 0x00000004030e7825 */ /* 0x001fc800078e020e */
[----:B------:R-:W-:-:S05]  /*3e80*/  FADD R7, R4, R7 ;  /* 0x0000000704077221 */ /* 0x000fca0000000000 */
[----:B------:R-:W-:Y:S01]  /*3e90*/  STG.E desc[UR6][R14.64], R7 ;  /* 0x000000070e007986 */ /* 0x000fe2000c101906 */
[----:B------:R-:W-:Y:S05]  /*3ea0*/  EXIT ;  /* 0x000000000000794d */ /* 0x000fea0003800000 */
        .weak           $__internal_0_$__cuda_sm20_rcp_rn_f32_slowpath
        .type           $__internal_0_$__cuda_sm20_rcp_rn_f32_slowpath,@function
        .size           $__internal_0_$__cuda_sm20_rcp_rn_f32_slowpath,(.L_x_198 - $__internal_0_$__cuda_sm20_rcp_rn_f32_slowpath)
$__internal_0_$__cuda_sm20_rcp_rn_f32_slowpath:
[----:B------:R-:W-:Y:S01]  /*3eb0*/  SHF.L.U32 R5, R0, 0x1, RZ ;  /* 0x0000000100057819 */ /* 0x000fe200000006ff */
[----:B------:R-:W-:Y:S03]  /*3ec0*/  BSSY.RECONVERGENT B0, `(.L_x_193) ;  /* 0x0000030000007945 */ /* 0x000fe60003800200 */
[----:B------:R-:W-:-:S04]  /*3ed0*/  SHF.R.U32.HI R5, RZ, 0x18, R5 ;  /* 0x00000018ff057819 */ /* 0x000fc80000011605 */
[----:B------:R-:W-:-:S13]  /*3ee0*/  ISETP.NE.U32.AND P0, PT, R5, RZ, PT ;  /* 0x000000ff0500720c */ /* 0x000fda0003f05070 */
[----:B------:R-:W-:Y:S05]  /*3ef0*/  @P0 BRA `(.L_x_194) ;  /* 0x0000000000280947 */ /* 0x000fea0003800000 */
[----:B------:R-:W-:-:S04]  /*3f00*/  SHF.L.U32 R5, R0, 0x1, RZ ;  /* 0x0000000100057819 */ /* 0x000fc800000006ff */
[----:B------:R-:W-:-:S13]  /*3f10*/  ISETP.NE.AND P0, PT, R5, RZ, PT ;  /* 0x000000ff0500720c */ /* 0x000fda0003f05270 */
[----:B------:R-:W-:Y:S01]  /*3f20*/  @P0 FFMA R6, R0, 1.84467440737095516160e+19, RZ ;  /* 0x5f80000000060823 */ /* 0x000fe200000000ff */
[----:B------:R-:W-:Y:S08]  /*3f30*/  @!P0 MUFU.RCP R14, R0 ;  /* 0x00000000000e8308 */ /* 0x000ff00000001000 */
[----:B------:R-:W0:Y:S02]  /*3f40*/  @P0 MUFU.RCP R5, R6 ;  /* 0x0000000600050308 */ /* 0x000e240000001000 */
[----:B0-----:R-:W-:-:S04]  /*3f50*/  @P0 FFMA R16, R6, R5, -1 ;  /* 0xbf80000006100423 */ /* 0x001fc80000000005 */
[----:B------:R-:W-:-:S04]  /*3f60*/  @P0 FADD.FTZ R16, -R16, -RZ ;  /* 0x800000ff10100221 */ /* 0x000fc80000010100 */
[----:B------:R-:W-:-:S04]  /*3f70*/  @P0 FFMA R16, R5, R16, R5 ;  /* 0x0000001005100223 */ /* 0x000fc80000000005 */
[----:B------:R-:W-:Y:S01]  /*3f80*/  @P0 FFMA R14, R16, 1.84467440737095516160e+19, RZ ;  /* 0x5f800000100e0823 */ /* 0x000fe200000000ff */
[----:B------:R-:W-:Y:S06]  /*3f90*/  BRA `(.L_x_195) ;  /* 0x0000000000887947 */ /* 0x000fec0003800000 */
.L_x_194:
[----:B------:R-:W-:-:S05]  /*3fa0*/  VIADD R6, R5, 0xffffff03 ;  /* 0xffffff0305067836 */ /* 0x000fca0000000000 */
[----:B------:R-:W-:-:S13]  /*3fb0*/  ISETP.GT.U32.AND P0, PT, R6, 0x1, PT ;  /* 0x000000010600780c */ /* 0x000fda0003f04070 */
[----:B------:R-:W-:Y:S05]  /*3fc0*/  @P0 BRA `(.L_x_196) ;  /* 0x0000000000780947 */ /* 0x000fea0003800000 */
[----:B------:R-:W-:Y:S01]  /*3fd0*/  LOP3.LUT R20, R0, 0x7fffff, RZ, 0xc0, !PT ;  /* 0x007fffff00147812 */ /* 0x000fe200078ec0ff */
[----:B------:R-:W-:Y:S01]  /*3fe0*/  HFMA2 R15, -RZ, RZ, 0, 1.78813934326171875e-07 ;  /* 0x00000003ff0f7431 */ /* 0x000fe200000001ff */
[----:B------:R-:W-:Y:S02]  /*3ff0*/  IADD3 R5, PT, PT, R5, -0xfc, RZ ;  /* 0xffffff0405057810 */ /* 0x000fe40007ffe0ff */
[----:B------:R-:W-:-:S04]  /*4000*/  LOP3.LUT R20, R20, 0x3f800000, RZ, 0xfc, !PT ;  /* 0x3f80000014147812 */ /* 0x000fc800078efcff */
[----:B------:R-:W0:Y:S01]  /*4010*/  MUFU.RCP R17, R20 ;  /* 0x0000001400117308 */ /* 0x000e220000001000 */
[----:B------:R-:W-:Y:S01]  /*4020*/  SHF.L.U32 R15, R15, R6, RZ ;  /* 0x000000060f0f7219 */ /* 0x000fe200000006ff */
[----:B0-----:R-:W-:-:S04]  /*4030*/  FFMA R16, R20, R17, -1 ;  /* 0xbf80000014107423 */ /* 0x001fc80000000011 */
[----:B------:R-:W-:-:S04]  /*4040*/  FADD.FTZ R16, -R16, -RZ ;  /* 0x800000ff10107221 */ /* 0x000fc80000010100 */
[CCC-:B------:R-:W-:Y:S01]  /*4050*/  FFMA.RM R14, R17.reuse, R16.reuse, R17.reuse ;  /* 0x00000010110e7223 */ /* 0x1c0fe20000004011 */
[----:B------:R-:W-:-:S04]  /*4060*/  FFMA.RP R17, R17, R16, R17 ;  /* 0x0000001011117223 */ /* 0x000fc80000008011 */
[C---:B------:R-:W-:Y:S02]  /*4070*/  LOP3.LUT R16, R14.reuse, 0x7fffff, RZ, 0xc0, !PT ;  /* 0x007fffff0e107812 */ /* 0x040fe400078ec0ff */
[----:B------:R-:W-:Y:S02]  /*4080*/  FSETP.NEU.FTZ.AND P0, PT, R14, R17, PT ;  /* 0x000000110e00720b */ /* 0x000fe40003f1d000 */
[----:B------:R-:W-:Y:S02]  /*4090*/  LOP3.LUT R16, R16, 0x800000, RZ, 0xfc, !PT ;  /* 0x0080000010107812 */ /* 0x000fe400078efcff */
[----:B------:R-:W-:Y:S02]  /*40a0*/  SEL R14, RZ, 0xffffffff, !P0 ;  /* 0xffffffffff0e7807 */ /* 0x000fe40004000000 */
[----:B------:R-:W-:Y:S02]  /*40b0*/  LOP3.LUT R15, R15, R16, RZ, 0xc0, !PT ;  /* 0x000000100f0f7212 */ /* 0x000fe400078ec0ff */
[----:B------:R-:W-:-:S02]  /*40c0*/  IADD3 R17, PT, PT, -R14, RZ, RZ ;  /* 0x000000ff0e117210 */ /* 0x000fc40007ffe1ff */
[-C--:B------:R-:W-:Y:S02]  /*40d0*/  SHF.R.U32.HI R15, RZ, R6.reuse, R15 ;  /* 0x00000006ff0f7219 */ /* 0x080fe4000001160f */
[--C-:B------:R-:W-:Y:S02]  /*40e0*/  LOP3.LUT P1, RZ, R17, R6, R16.reuse, 0xf8, !PT ;  /* 0x0000000611ff7212 */ /* 0x100fe4000782f810 */
[C---:B------:R-:W-:Y:S02]  /*40f0*/  LOP3.LUT P0, RZ, R15.reuse, 0x1, RZ, 0xc0, !PT ;  /* 0x000000010fff7812 */ /* 0x040fe4000780c0ff */
[----:B------:R-:W-:Y:S02]  /*4100*/  LOP3.LUT P2, RZ, R15, 0x2, RZ, 0xc0, !PT ;  /* 0x000000020fff7812 */ /* 0x000fe4000784c0ff */
[----:B------:R-:W-:Y:S02]  /*4110*/  SHF.R.U32.HI R5, RZ, R5, R16 ;  /* 0x00000005ff057219 */ /* 0x000fe40000011610 */
[----:B------:R-:W-:-:S02]  /*4120*/  PLOP3.LUT P0, PT, P0, P1, P2, 0xe0, 0x0 ;  /* 0x000000000000781c */ /* 0x000fc40000703c20 */
[----:B------:R-:W-:Y:S02]  /*4130*/  LOP3.LUT P1, RZ, R0, 0x7fffff, RZ, 0xc0, !PT ;  /* 0x007fffff00ff7812 */ /* 0x000fe4000782c0ff */
[----:B------:R-:W-:-:S05]  /*4140*/  SEL R6, RZ, 0x1, !P0 ;  /* 0x00000001ff067807 */ /* 0x000fca0004000000 */
[----:B------:R-:W-:-:S05]  /*4150*/  IMAD.MOV R6, RZ, RZ, -R6 ;  /* 0x000000ffff067224 */ /* 0x000fca00078e0a06 */
[----:B------:R-:W-:-:S13]  /*4160*/  ISETP.GE.AND P0, PT, R6, RZ, PT ;  /* 0x000000ff0600720c */ /* 0x000fda0003f06270 */
[----:B------:R-:W-:-:S05]  /*4170*/  @!P0 IADD3 R5, PT, PT, R5, 0x1, RZ ;  /* 0x0000000105058810 */ /* 0x000fca0007ffe0ff */
[----:B------:R-:W-:-:S05]  /*4180*/  @!P1 IMAD.SHL.U32 R5, R5, 0x2, RZ ;  /* 0x0000000205059824 */ /* 0x000fca00078e00ff */
[----:B------:R-:W-:Y:S01]  /*4190*/  LOP3.LUT R14, R5, 0x80000000, R0, 0xf8, !PT ;  /* 0x80000000050e7812 */ /* 0x000fe200078ef800 */
[----:B------:R-:W-:Y:S06]  /*41a0*/  BRA `(.L_x_195) ;  /* 0x0000000000047947 */ /* 0x000fec0003800000 */
.L_x_196:
[----:B------:R0:W1:Y:S02]  /*41b0*/  MUFU.RCP R14, R0 ;  /* 0x00000000000e7308 */ /* 0x0000640000001000 */
.L_x_195:
[----:B------:R-:W-:Y:S05]  /*41c0*/  BSYNC.RECONVERGENT B0 ;  /* 0x0000000000007941 */ /* 0x000fea0003800200 */
.L_x_193:
[----:B------:R-:W-:Y:S01]  /*41d0*/  HFMA2 R17, -RZ, RZ, 0, 0 ;  /* 0x00000000ff117431 */ /* 0x000fe200000001ff */
[----:B------:R-:W-:-:S04]  /*41e0*/  MOV R16, R2 ;  /* 0x0000000200107202 */ /* 0x000fc80000000f00 */
[----:B01----:R-:W-:Y:S05]  /*41f0*/  RET.REL.NODEC R16 `(_Z21frcp_rn_stress_kernelPfi) ;  /* 0xffffffbc10807950 */ /* 0x003fea0003c3ffff */
.L_x_197:
[----:B------:R-:W-:-:S00]  /*4200*/  BRA `(.L_x_197) ;  /* 0xfffffffc00fc7947 */ /* 0x000fc0000383ffff */
[----:B------:R-:W-:-:S00]  /*4210*/  NOP ;  /* 0x0000000000007918 */ /* 0x000fc00000000000 */
        /* <DEDUP_REMOVED lines=14> */
.L_x_198:


//--------------------- .nv.shared.reserved.0     --------------------------
	.section	.nv.shared.reserved.0,"aw",@nobits
	.weak		__nv_reservedSMEM_offset_0_alias
	.size		__nv_reservedSMEM_offset_0_alias, 0, 64
	.other		__nv_reservedSMEM_offset_0_alias,@"STO_CUDA_RESERVED_SHARED STV_DEFAULT"
__nv_reservedSMEM_offset_0_alias:
	.zero		0
	.zero		64


//--------------------- .nv.constant0._Z21frcp_rn_stress_kernelPfi --------------------------
	.section	.nv.constant0._Z21frcp_rn_stress_kernelPfi,"a",@progbits
	.sectionflags	@""
	.align	4
.nv.constant0._Z21frcp_rn_stress_kernelPfi:
	.zero		908


//--------------------- SYMBOLS --------------------------

	.type		.nv.reservedSmem.offset0,@object
	.size		.nv.reservedSmem.offset0,0x4
